//
// Generated by NVIDIA NVVM Compiler
//
// Compiler Build ID: CL-36424714
// Cuda compilation tools, release 13.0, V13.0.88
// Based on NVVM 20.0.0
//

.version 9.0
.target sm_100
.address_size 64

	// .globl	groupnorm_forward_kernel2

.visible .entry groupnorm_forward_kernel2(
	.param .u64 .ptr .align 1 groupnorm_forward_kernel2_param_0,
	.param .u64 .ptr .align 1 groupnorm_forward_kernel2_param_1,
	.param .u64 .ptr .align 1 groupnorm_forward_kernel2_param_2,
	.param .u64 .ptr .align 1 groupnorm_forward_kernel2_param_3,
	.param .u64 .ptr .align 1 groupnorm_forward_kernel2_param_4,
	.param .u64 .ptr .align 1 groupnorm_forward_kernel2_param_5,
	.param .u32 groupnorm_forward_kernel2_param_6,
	.param .u32 groupnorm_forward_kernel2_param_7,
	.param .u32 groupnorm_forward_kernel2_param_8,
	.param .u32 groupnorm_forward_kernel2_param_9,
	.param .u32 groupnorm_forward_kernel2_param_10
)
{
	.reg .pred 	%p<40>;
	.reg .b32 	%r<112>;
	.reg .b32 	%f<362>;
	.reg .b64 	%rd<58>;

	ld.param.u64 	%rd14, [groupnorm_forward_kernel2_param_0];
	ld.param.u64 	%rd15, [groupnorm_forward_kernel2_param_3];
	ld.param.u64 	%rd16, [groupnorm_forward_kernel2_param_4];
	ld.param.u64 	%rd17, [groupnorm_forward_kernel2_param_5];
	ld.param.u32 	%r56, [groupnorm_forward_kernel2_param_6];
	ld.param.u32 	%r52, [groupnorm_forward_kernel2_param_7];
	ld.param.u32 	%r53, [groupnorm_forward_kernel2_param_8];
	ld.param.u32 	%r54, [groupnorm_forward_kernel2_param_9];
	ld.param.u32 	%r55, [groupnorm_forward_kernel2_param_10];
	cvta.to.global.u64 	%rd1, %rd14;
	cvta.to.global.u64 	%rd2, %rd17;
	cvta.to.global.u64 	%rd3, %rd16;
	cvta.to.global.u64 	%rd4, %rd15;
	mov.u32 	%r57, %ctaid.x;
	mov.u32 	%r58, %ctaid.y;
	mov.u32 	%r59, %nctaid.x;
	mad.lo.s32 	%r60, %r58, %r59, %r57;
	mov.u32 	%r61, %ntid.x;
	mov.u32 	%r62, %tid.x;
	mad.lo.s32 	%r1, %r60, %r61, %r62;
	setp.ge.s32 	%p1, %r1, %r56;
	@%p1 bra 	$L__BB0_53;
	mul.lo.s32 	%r2, %r54, %r53;
	setp.lt.s32 	%p2, %r55, 1;
	@%p2 bra 	$L__BB0_37;
	mul.lo.s32 	%r3, %r55, %r1;
	cvt.rn.f32.s32 	%f1, %r2;
	setp.lt.s32 	%p3, %r2, 1;
	@%p3 bra 	$L__BB0_29;
	and.b32  	%r4, %r2, 15;
	and.b32  	%r5, %r2, 7;
	and.b32  	%r6, %r2, 3;
	mov.b32 	%r94, 0;
$L__BB0_4:
	setp.lt.u32 	%p10, %r2, 16;
	add.s32 	%r8, %r94, %r3;
	mul.lo.s32 	%r9, %r8, %r2;
	mov.f32 	%f361, 0f00000000;
	mov.b32 	%r101, 0;
	mov.f32 	%f360, %f361;
	@%p10 bra 	$L__BB0_18;
	mov.f32 	%f361, 0f00000000;
	mov.b32 	%r95, 0;
	bra.uni 	$L__BB0_17;
$L__BB0_6:
	mov.b32 	%r96, 0;
$L__BB0_7:
	.pragma "nounroll";
	add.s32 	%r80, %r96, %r9;
	mul.wide.s32 	%rd36, %r80, 4;
	add.s64 	%rd37, %rd1, %rd36;
	ld.global.f32 	%f132, [%rd37];
	sub.f32 	%f133, %f132, %f30;
	ld.global.f32 	%f134, [%rd6];
	add.f32 	%f135, %f134, 0f3727C5AC;
	sqrt.rn.f32 	%f136, %f135;
	div.rn.f32 	%f137, %f133, %f136;
	add.s64 	%rd38, %rd4, %rd36;
	st.global.f32 	[%rd38], %f137;
	ld.global.f32 	%f138, [%rd37+4];
	sub.f32 	%f139, %f138, %f30;
	ld.global.f32 	%f140, [%rd6];
	add.f32 	%f141, %f140, 0f3727C5AC;
	sqrt.rn.f32 	%f142, %f141;
	div.rn.f32 	%f143, %f139, %f142;
	st.global.f32 	[%rd38+4], %f143;
	ld.global.f32 	%f144, [%rd37+8];
	sub.f32 	%f145, %f144, %f30;
	ld.global.f32 	%f146, [%rd6];
	add.f32 	%f147, %f146, 0f3727C5AC;
	sqrt.rn.f32 	%f148, %f147;
	div.rn.f32 	%f149, %f145, %f148;
	st.global.f32 	[%rd38+8], %f149;
	ld.global.f32 	%f150, [%rd37+12];
	sub.f32 	%f151, %f150, %f30;
	ld.global.f32 	%f152, [%rd6];
	add.f32 	%f153, %f152, 0f3727C5AC;
	sqrt.rn.f32 	%f154, %f153;
	div.rn.f32 	%f155, %f151, %f154;
	st.global.f32 	[%rd38+12], %f155;
	ld.global.f32 	%f156, [%rd37+16];
	sub.f32 	%f157, %f156, %f30;
	ld.global.f32 	%f158, [%rd6];
	add.f32 	%f159, %f158, 0f3727C5AC;
	sqrt.rn.f32 	%f160, %f159;
	div.rn.f32 	%f161, %f157, %f160;
	st.global.f32 	[%rd38+16], %f161;
	ld.global.f32 	%f162, [%rd37+20];
	sub.f32 	%f163, %f162, %f30;
	ld.global.f32 	%f164, [%rd6];
	add.f32 	%f165, %f164, 0f3727C5AC;
	sqrt.rn.f32 	%f166, %f165;
	div.rn.f32 	%f167, %f163, %f166;
	st.global.f32 	[%rd38+20], %f167;
	ld.global.f32 	%f168, [%rd37+24];
	sub.f32 	%f169, %f168, %f30;
	ld.global.f32 	%f170, [%rd6];
	add.f32 	%f171, %f170, 0f3727C5AC;
	sqrt.rn.f32 	%f172, %f171;
	div.rn.f32 	%f173, %f169, %f172;
	st.global.f32 	[%rd38+24], %f173;
	ld.global.f32 	%f174, [%rd37+28];
	sub.f32 	%f175, %f174, %f30;
	ld.global.f32 	%f176, [%rd6];
	add.f32 	%f177, %f176, 0f3727C5AC;
	sqrt.rn.f32 	%f178, %f177;
	div.rn.f32 	%f179, %f175, %f178;
	st.global.f32 	[%rd38+28], %f179;
	add.s32 	%r96, %r96, 8;
	and.b32  	%r98, %r2, 2147483640;
	setp.eq.s32 	%p20, %r96, %r98;
	@%p20 bra 	$L__BB0_8;
	bra.uni 	$L__BB0_7;
$L__BB0_8:
	setp.eq.s32 	%p21, %r5, 0;
	@%p21 bra 	$L__BB0_16;
	add.s32 	%r81, %r5, -1;
	setp.lt.u32 	%p22, %r81, 3;
	@%p22 bra 	$L__BB0_11;
	add.s32 	%r82, %r98, %r9;
	mul.wide.s32 	%rd39, %r82, 4;
	add.s64 	%rd40, %rd1, %rd39;
	ld.global.f32 	%f180, [%rd40];
	sub.f32 	%f181, %f180, %f30;
	ld.global.f32 	%f182, [%rd6];
	add.f32 	%f183, %f182, 0f3727C5AC;
	sqrt.rn.f32 	%f184, %f183;
	div.rn.f32 	%f185, %f181, %f184;
	add.s64 	%rd41, %rd4, %rd39;
	st.global.f32 	[%rd41], %f185;
	ld.global.f32 	%f186, [%rd40+4];
	sub.f32 	%f187, %f186, %f30;
	ld.global.f32 	%f188, [%rd6];
	add.f32 	%f189, %f188, 0f3727C5AC;
	sqrt.rn.f32 	%f190, %f189;
	div.rn.f32 	%f191, %f187, %f190;
	st.global.f32 	[%rd41+4], %f191;
	ld.global.f32 	%f192, [%rd40+8];
	sub.f32 	%f193, %f192, %f30;
	ld.global.f32 	%f194, [%rd6];
	add.f32 	%f195, %f194, 0f3727C5AC;
	sqrt.rn.f32 	%f196, %f195;
	div.rn.f32 	%f197, %f193, %f196;
	st.global.f32 	[%rd41+8], %f197;
	ld.global.f32 	%f198, [%rd40+12];
	sub.f32 	%f199, %f198, %f30;
	ld.global.f32 	%f200, [%rd6];
	add.f32 	%f201, %f200, 0f3727C5AC;
	sqrt.rn.f32 	%f202, %f201;
	div.rn.f32 	%f203, %f199, %f202;
	st.global.f32 	[%rd41+12], %f203;
	add.s32 	%r98, %r98, 4;
$L__BB0_11:
	setp.eq.s32 	%p23, %r6, 0;
	@%p23 bra 	$L__BB0_16;
	setp.eq.s32 	%p24, %r6, 1;
	@%p24 bra 	$L__BB0_14;
	add.s32 	%r83, %r98, %r9;
	mul.wide.s32 	%rd42, %r83, 4;
	add.s64 	%rd43, %rd1, %rd42;
	ld.global.f32 	%f204, [%rd43];
	sub.f32 	%f205, %f204, %f30;
	ld.global.f32 	%f206, [%rd6];
	add.f32 	%f207, %f206, 0f3727C5AC;
	sqrt.rn.f32 	%f208, %f207;
	div.rn.f32 	%f209, %f205, %f208;
	add.s64 	%rd44, %rd4, %rd42;
	st.global.f32 	[%rd44], %f209;
	ld.global.f32 	%f210, [%rd43+4];
	sub.f32 	%f211, %f210, %f30;
	ld.global.f32 	%f212, [%rd6];
	add.f32 	%f213, %f212, 0f3727C5AC;
	sqrt.rn.f32 	%f214, %f213;
	div.rn.f32 	%f215, %f211, %f214;
	st.global.f32 	[%rd44+4], %f215;
	add.s32 	%r98, %r98, 2;
$L__BB0_14:
	and.b32  	%r84, %r2, 1;
	setp.eq.b32 	%p25, %r84, 1;
	not.pred 	%p26, %p25;
	@%p26 bra 	$L__BB0_16;
	add.s32 	%r85, %r98, %r9;
	mul.wide.s32 	%rd45, %r85, 4;
	add.s64 	%rd46, %rd1, %rd45;
	ld.global.f32 	%f216, [%rd46];
	sub.f32 	%f217, %f216, %f30;
	ld.global.f32 	%f218, [%rd6];
	add.f32 	%f219, %f218, 0f3727C5AC;
	sqrt.rn.f32 	%f220, %f219;
	div.rn.f32 	%f221, %f217, %f220;
	add.s64 	%rd47, %rd4, %rd45;
	st.global.f32 	[%rd47], %f221;
$L__BB0_16:
	add.s32 	%r94, %r94, 1;
	setp.eq.s32 	%p27, %r94, %r55;
	@%p27 bra 	$L__BB0_37;
	bra.uni 	$L__BB0_4;
$L__BB0_17:
	.pragma "nounroll";
	add.s32 	%r72, %r95, %r9;
	mul.wide.s32 	%rd27, %r72, 4;
	add.s64 	%rd28, %rd1, %rd27;
	ld.global.f32 	%f46, [%rd28];
	add.f32 	%f47, %f360, %f46;
	fma.rn.f32 	%f48, %f46, %f46, %f361;
	ld.global.f32 	%f49, [%rd28+4];
	add.f32 	%f50, %f47, %f49;
	fma.rn.f32 	%f51, %f49, %f49, %f48;
	ld.global.f32 	%f52, [%rd28+8];
	add.f32 	%f53, %f50, %f52;
	fma.rn.f32 	%f54, %f52, %f52, %f51;
	ld.global.f32 	%f55, [%rd28+12];
	add.f32 	%f56, %f53, %f55;
	fma.rn.f32 	%f57, %f55, %f55, %f54;
	ld.global.f32 	%f58, [%rd28+16];
	add.f32 	%f59, %f56, %f58;
	fma.rn.f32 	%f60, %f58, %f58, %f57;
	ld.global.f32 	%f61, [%rd28+20];
	add.f32 	%f62, %f59, %f61;
	fma.rn.f32 	%f63, %f61, %f61, %f60;
	ld.global.f32 	%f64, [%rd28+24];
	add.f32 	%f65, %f62, %f64;
	fma.rn.f32 	%f66, %f64, %f64, %f63;
	ld.global.f32 	%f67, [%rd28+28];
	add.f32 	%f68, %f65, %f67;
	fma.rn.f32 	%f69, %f67, %f67, %f66;
	ld.global.f32 	%f70, [%rd28+32];
	add.f32 	%f71, %f68, %f70;
	fma.rn.f32 	%f72, %f70, %f70, %f69;
	ld.global.f32 	%f73, [%rd28+36];
	add.f32 	%f74, %f71, %f73;
	fma.rn.f32 	%f75, %f73, %f73, %f72;
	ld.global.f32 	%f76, [%rd28+40];
	add.f32 	%f77, %f74, %f76;
	fma.rn.f32 	%f78, %f76, %f76, %f75;
	ld.global.f32 	%f79, [%rd28+44];
	add.f32 	%f80, %f77, %f79;
	fma.rn.f32 	%f81, %f79, %f79, %f78;
	ld.global.f32 	%f82, [%rd28+48];
	add.f32 	%f83, %f80, %f82;
	fma.rn.f32 	%f84, %f82, %f82, %f81;
	ld.global.f32 	%f85, [%rd28+52];
	add.f32 	%f86, %f83, %f85;
	fma.rn.f32 	%f87, %f85, %f85, %f84;
	ld.global.f32 	%f88, [%rd28+56];
	add.f32 	%f89, %f86, %f88;
	fma.rn.f32 	%f90, %f88, %f88, %f87;
	ld.global.f32 	%f91, [%rd28+60];
	add.f32 	%f360, %f89, %f91;
	fma.rn.f32 	%f361, %f91, %f91, %f90;
	add.s32 	%r95, %r95, 16;
	and.b32  	%r101, %r2, 2147483632;
	setp.eq.s32 	%p11, %r95, %r101;
	@%p11 bra 	$L__BB0_18;
	bra.uni 	$L__BB0_17;
$L__BB0_18:
	setp.eq.s32 	%p12, %r4, 0;
	@%p12 bra 	$L__BB0_28;
	add.s32 	%r73, %r4, -1;
	setp.lt.u32 	%p13, %r73, 7;
	@%p13 bra 	$L__BB0_21;
	add.s32 	%r74, %r101, %r9;
	mul.wide.s32 	%rd29, %r74, 4;
	add.s64 	%rd30, %rd1, %rd29;
	ld.global.f32 	%f93, [%rd30];
	add.f32 	%f94, %f360, %f93;
	fma.rn.f32 	%f95, %f93, %f93, %f361;
	ld.global.f32 	%f96, [%rd30+4];
	add.f32 	%f97, %f94, %f96;
	fma.rn.f32 	%f98, %f96, %f96, %f95;
	ld.global.f32 	%f99, [%rd30+8];
	add.f32 	%f100, %f97, %f99;
	fma.rn.f32 	%f101, %f99, %f99, %f98;
	ld.global.f32 	%f102, [%rd30+12];
	add.f32 	%f103, %f100, %f102;
	fma.rn.f32 	%f104, %f102, %f102, %f101;
	ld.global.f32 	%f105, [%rd30+16];
	add.f32 	%f106, %f103, %f105;
	fma.rn.f32 	%f107, %f105, %f105, %f104;
	ld.global.f32 	%f108, [%rd30+20];
	add.f32 	%f109, %f106, %f108;
	fma.rn.f32 	%f110, %f108, %f108, %f107;
	ld.global.f32 	%f111, [%rd30+24];
	add.f32 	%f112, %f109, %f111;
	fma.rn.f32 	%f113, %f111, %f111, %f110;
	ld.global.f32 	%f114, [%rd30+28];
	add.f32 	%f360, %f112, %f114;
	fma.rn.f32 	%f361, %f114, %f114, %f113;
	add.s32 	%r101, %r101, 8;
$L__BB0_21:
	setp.eq.s32 	%p14, %r5, 0;
	@%p14 bra 	$L__BB0_28;
	add.s32 	%r75, %r5, -1;
	setp.lt.u32 	%p15, %r75, 3;
	@%p15 bra 	$L__BB0_24;
	add.s32 	%r76, %r101, %r9;
	mul.wide.s32 	%rd31, %r76, 4;
	add.s64 	%rd32, %rd1, %rd31;
	ld.global.f32 	%f116, [%rd32];
	add.f32 	%f117, %f360, %f116;
	fma.rn.f32 	%f118, %f116, %f116, %f361;
	ld.global.f32 	%f119, [%rd32+4];
	add.f32 	%f120, %f117, %f119;
	fma.rn.f32 	%f121, %f119, %f119, %f118;
	ld.global.f32 	%f122, [%rd32+8];
	add.f32 	%f123, %f120, %f122;
	fma.rn.f32 	%f124, %f122, %f122, %f121;
	ld.global.f32 	%f125, [%rd32+12];
	add.f32 	%f360, %f123, %f125;
	fma.rn.f32 	%f361, %f125, %f125, %f124;
	add.s32 	%r101, %r101, 4;
$L__BB0_24:
	setp.eq.s32 	%p16, %r6, 0;
	@%p16 bra 	$L__BB0_28;
	setp.eq.s32 	%p17, %r6, 1;
	add.s32 	%r77, %r101, %r9;
	mul.wide.s32 	%rd33, %r77, 4;
	add.s64 	%rd5, %rd1, %rd33;
	ld.global.f32 	%f126, [%rd5];
	add.f32 	%f360, %f360, %f126;
	fma.rn.f32 	%f361, %f126, %f126, %f361;
	@%p17 bra 	$L__BB0_28;
	setp.eq.s32 	%p18, %r6, 2;
	ld.global.f32 	%f127, [%rd5+4];
	add.f32 	%f360, %f360, %f127;
	fma.rn.f32 	%f361, %f127, %f127, %f361;
	@%p18 bra 	$L__BB0_28;
	ld.global.f32 	%f128, [%rd5+8];
	add.f32 	%f360, %f360, %f128;
	fma.rn.f32 	%f361, %f128, %f128, %f361;
$L__BB0_28:
	setp.lt.u32 	%p19, %r2, 8;
	div.rn.f32 	%f30, %f360, %f1;
	mul.wide.s32 	%rd34, %r8, 4;
	add.s64 	%rd35, %rd3, %rd34;
	st.global.f32 	[%rd35], %f30;
	div.rn.f32 	%f129, %f361, %f1;
	mul.f32 	%f130, %f30, %f30;
	sub.f32 	%f131, %f129, %f130;
	add.s64 	%rd6, %rd2, %rd34;
	st.global.f32 	[%rd6], %f131;
	mov.b32 	%r98, 0;
	@%p19 bra 	$L__BB0_8;
	bra.uni 	$L__BB0_6;
$L__BB0_29:
	and.b32  	%r27, %r55, 3;
	setp.lt.u32 	%p4, %r55, 4;
	mov.b32 	%r105, 0;
	@%p4 bra 	$L__BB0_32;
	and.b32  	%r105, %r55, 2147483644;
	mov.f32 	%f33, 0f00000000;
	div.rn.f32 	%f31, %f33, %f1;
	mul.f32 	%f34, %f31, %f31;
	sub.f32 	%f32, %f31, %f34;
	mov.b32 	%r103, 0;
$L__BB0_31:
	.pragma "nounroll";
	add.s32 	%r65, %r103, %r3;
	mul.wide.s32 	%rd18, %r65, 4;
	add.s64 	%rd19, %rd3, %rd18;
	st.global.f32 	[%rd19], %f31;
	add.s64 	%rd20, %rd2, %rd18;
	st.global.f32 	[%rd20], %f32;
	st.global.f32 	[%rd19+4], %f31;
	st.global.f32 	[%rd20+4], %f32;
	st.global.f32 	[%rd19+8], %f31;
	st.global.f32 	[%rd20+8], %f32;
	st.global.f32 	[%rd19+12], %f31;
	st.global.f32 	[%rd20+12], %f32;
	add.s32 	%r103, %r103, 4;
	setp.ne.s32 	%p5, %r103, %r105;
	@%p5 bra 	$L__BB0_31;
$L__BB0_32:
	setp.eq.s32 	%p6, %r27, 0;
	@%p6 bra 	$L__BB0_37;
	setp.eq.s32 	%p7, %r27, 1;
	@%p7 bra 	$L__BB0_35;
	mov.f32 	%f35, 0f00000000;
	div.rn.f32 	%f36, %f35, %f1;
	add.s32 	%r66, %r105, %r3;
	mul.wide.s32 	%rd21, %r66, 4;
	add.s64 	%rd22, %rd3, %rd21;
	st.global.f32 	[%rd22], %f36;
	mul.f32 	%f37, %f36, %f36;
	sub.f32 	%f38, %f36, %f37;
	add.s64 	%rd23, %rd2, %rd21;
	st.global.f32 	[%rd23], %f38;
	st.global.f32 	[%rd22+4], %f36;
	st.global.f32 	[%rd23+4], %f38;
	add.s32 	%r105, %r105, 2;
$L__BB0_35:
	and.b32  	%r67, %r55, 1;
	setp.eq.b32 	%p8, %r67, 1;
	not.pred 	%p9, %p8;
	@%p9 bra 	$L__BB0_37;
	mov.f32 	%f39, 0f00000000;
	div.rn.f32 	%f40, %f39, %f1;
	add.s32 	%r68, %r105, %r3;
	mul.wide.s32 	%rd24, %r68, 4;
	add.s64 	%rd25, %rd3, %rd24;
	st.global.f32 	[%rd25], %f40;
	mul.f32 	%f41, %f40, %f40;
	sub.f32 	%f42, %f40, %f41;
	add.s64 	%rd26, %rd2, %rd24;
	st.global.f32 	[%rd26], %f42;
$L__BB0_37:
	setp.lt.s32 	%p28, %r52, 1;
	@%p28 bra 	$L__BB0_53;
	setp.lt.s32 	%p29, %r53, 1;
	@%p29 bra 	$L__BB0_53;
	ld.param.u64 	%rd57, [groupnorm_forward_kernel2_param_2];
	ld.param.u64 	%rd56, [groupnorm_forward_kernel2_param_1];
	and.b32  	%r34, %r53, 15;
	and.b32  	%r35, %r53, 7;
	and.b32  	%r36, %r53, 2147483632;
	and.b32  	%r37, %r53, 3;
	neg.s32 	%r38, %r36;
	cvta.to.global.u64 	%rd7, %rd56;
	cvta.to.global.u64 	%rd8, %rd57;
	mul.lo.s32 	%r39, %r52, %r1;
	mov.b32 	%r106, 0;
$L__BB0_40:
	setp.lt.u32 	%p30, %r53, 16;
	add.s32 	%r88, %r106, %r39;
	mul.lo.s32 	%r41, %r88, %r53;
	mul.wide.u32 	%rd48, %r106, 4;
	add.s64 	%rd9, %rd7, %rd48;
	add.s64 	%rd10, %rd8, %rd48;
	mov.b32 	%r110, 0;
	mov.u32 	%r107, %r41;
	mov.u32 	%r108, %r38;
	@%p30 bra 	$L__BB0_42;
$L__BB0_41:
	.pragma "nounroll";
	mul.wide.s32 	%rd49, %r107, 4;
	add.s64 	%rd50, %rd4, %rd49;
	ld.global.f32 	%f222, [%rd50];
	ld.global.f32 	%f223, [%rd9];
	ld.global.f32 	%f224, [%rd10];
	fma.rn.f32 	%f225, %f222, %f223, %f224;
	st.global.f32 	[%rd50], %f225;
	ld.global.f32 	%f226, [%rd50+4];
	ld.global.f32 	%f227, [%rd9];
	ld.global.f32 	%f228, [%rd10];
	fma.rn.f32 	%f229, %f226, %f227, %f228;
	st.global.f32 	[%rd50+4], %f229;
	ld.global.f32 	%f230, [%rd50+8];
	ld.global.f32 	%f231, [%rd9];
	ld.global.f32 	%f232, [%rd10];
	fma.rn.f32 	%f233, %f230, %f231, %f232;
	st.global.f32 	[%rd50+8], %f233;
	ld.global.f32 	%f234, [%rd50+12];
	ld.global.f32 	%f235, [%rd9];
	ld.global.f32 	%f236, [%rd10];
	fma.rn.f32 	%f237, %f234, %f235, %f236;
	st.global.f32 	[%rd50+12], %f237;
	ld.global.f32 	%f238, [%rd50+16];
	ld.global.f32 	%f239, [%rd9];
	ld.global.f32 	%f240, [%rd10];
	fma.rn.f32 	%f241, %f238, %f239, %f240;
	st.global.f32 	[%rd50+16], %f241;
	ld.global.f32 	%f242, [%rd50+20];
	ld.global.f32 	%f243, [%rd9];
	ld.global.f32 	%f244, [%rd10];
	fma.rn.f32 	%f245, %f242, %f243, %f244;
	st.global.f32 	[%rd50+20], %f245;
	ld.global.f32 	%f246, [%rd50+24];
	ld.global.f32 	%f247, [%rd9];
	ld.global.f32 	%f248, [%rd10];
	fma.rn.f32 	%f249, %f246, %f247, %f248;
	st.global.f32 	[%rd50+24], %f249;
	ld.global.f32 	%f250, [%rd50+28];
	ld.global.f32 	%f251, [%rd9];
	ld.global.f32 	%f252, [%rd10];
	fma.rn.f32 	%f253, %f250, %f251, %f252;
	st.global.f32 	[%rd50+28], %f253;
	ld.global.f32 	%f254, [%rd50+32];
	ld.global.f32 	%f255, [%rd9];
	ld.global.f32 	%f256, [%rd10];
	fma.rn.f32 	%f257, %f254, %f255, %f256;
	st.global.f32 	[%rd50+32], %f257;
	ld.global.f32 	%f258, [%rd50+36];
	ld.global.f32 	%f259, [%rd9];
	ld.global.f32 	%f260, [%rd10];
	fma.rn.f32 	%f261, %f258, %f259, %f260;
	st.global.f32 	[%rd50+36], %f261;
	ld.global.f32 	%f262, [%rd50+40];
	ld.global.f32 	%f263, [%rd9];
	ld.global.f32 	%f264, [%rd10];
	fma.rn.f32 	%f265, %f262, %f263, %f264;
	st.global.f32 	[%rd50+40], %f265;
	ld.global.f32 	%f266, [%rd50+44];
	ld.global.f32 	%f267, [%rd9];
	ld.global.f32 	%f268, [%rd10];
	fma.rn.f32 	%f269, %f266, %f267, %f268;
	st.global.f32 	[%rd50+44], %f269;
	ld.global.f32 	%f270, [%rd50+48];
	ld.global.f32 	%f271, [%rd9];
	ld.global.f32 	%f272, [%rd10];
	fma.rn.f32 	%f273, %f270, %f271, %f272;
	st.global.f32 	[%rd50+48], %f273;
	ld.global.f32 	%f274, [%rd50+52];
	ld.global.f32 	%f275, [%rd9];
	ld.global.f32 	%f276, [%rd10];
	fma.rn.f32 	%f277, %f274, %f275, %f276;
	st.global.f32 	[%rd50+52], %f277;
	ld.global.f32 	%f278, [%rd50+56];
	ld.global.f32 	%f279, [%rd9];
	ld.global.f32 	%f280, [%rd10];
	fma.rn.f32 	%f281, %f278, %f279, %f280;
	st.global.f32 	[%rd50+56], %f281;
	ld.global.f32 	%f282, [%rd50+60];
	ld.global.f32 	%f283, [%rd9];
	ld.global.f32 	%f284, [%rd10];
	fma.rn.f32 	%f285, %f282, %f283, %f284;
	st.global.f32 	[%rd50+60], %f285;
	add.s32 	%r108, %r108, 16;
	add.s32 	%r107, %r107, 16;
	setp.eq.s32 	%p31, %r108, 0;
	mov.u32 	%r110, %r36;
	@%p31 bra 	$L__BB0_42;
	bra.uni 	$L__BB0_41;
$L__BB0_42:
	setp.eq.s32 	%p32, %r34, 0;
	@%p32 bra 	$L__BB0_52;
	add.s32 	%r89, %r34, -1;
	setp.lt.u32 	%p33, %r89, 7;
	@%p33 bra 	$L__BB0_45;
	add.s32 	%r90, %r110, %r41;
	mul.wide.s32 	%rd51, %r90, 4;
	add.s64 	%rd52, %rd4, %rd51;
	ld.global.f32 	%f286, [%rd52];
	ld.global.f32 	%f287, [%rd9];
	ld.global.f32 	%f288, [%rd10];
	fma.rn.f32 	%f289, %f286, %f287, %f288;
	st.global.f32 	[%rd52], %f289;
	ld.global.f32 	%f290, [%rd52+4];
	ld.global.f32 	%f291, [%rd9];
	ld.global.f32 	%f292, [%rd10];
	fma.rn.f32 	%f293, %f290, %f291, %f292;
	st.global.f32 	[%rd52+4], %f293;
	ld.global.f32 	%f294, [%rd52+8];
	ld.global.f32 	%f295, [%rd9];
	ld.global.f32 	%f296, [%rd10];
	fma.rn.f32 	%f297, %f294, %f295, %f296;
	st.global.f32 	[%rd52+8], %f297;
	ld.global.f32 	%f298, [%rd52+12];
	ld.global.f32 	%f299, [%rd9];
	ld.global.f32 	%f300, [%rd10];
	fma.rn.f32 	%f301, %f298, %f299, %f300;
	st.global.f32 	[%rd52+12], %f301;
	ld.global.f32 	%f302, [%rd52+16];
	ld.global.f32 	%f303, [%rd9];
	ld.global.f32 	%f304, [%rd10];
	fma.rn.f32 	%f305, %f302, %f303, %f304;
	st.global.f32 	[%rd52+16], %f305;
	ld.global.f32 	%f306, [%rd52+20];
	ld.global.f32 	%f307, [%rd9];
	ld.global.f32 	%f308, [%rd10];
	fma.rn.f32 	%f309, %f306, %f307, %f308;
	st.global.f32 	[%rd52+20], %f309;
	ld.global.f32 	%f310, [%rd52+24];
	ld.global.f32 	%f311, [%rd9];
	ld.global.f32 	%f312, [%rd10];
	fma.rn.f32 	%f313, %f310, %f311, %f312;
	st.global.f32 	[%rd52+24], %f313;
	ld.global.f32 	%f314, [%rd52+28];
	ld.global.f32 	%f315, [%rd9];
	ld.global.f32 	%f316, [%rd10];
	fma.rn.f32 	%f317, %f314, %f315, %f316;
	st.global.f32 	[%rd52+28], %f317;
	add.s32 	%r110, %r110, 8;
$L__BB0_45:
	setp.eq.s32 	%p34, %r35, 0;
	@%p34 bra 	$L__BB0_52;
	add.s32 	%r91, %r35, -1;
	setp.lt.u32 	%p35, %r91, 3;
	@%p35 bra 	$L__BB0_48;
	add.s32 	%r92, %r110, %r41;
	mul.wide.s32 	%rd53, %r92, 4;
	add.s64 	%rd54, %rd4, %rd53;
	ld.global.f32 	%f318, [%rd54];
	ld.global.f32 	%f319, [%rd9];
	ld.global.f32 	%f320, [%rd10];
	fma.rn.f32 	%f321, %f318, %f319, %f320;
	st.global.f32 	[%rd54], %f321;
	ld.global.f32 	%f322, [%rd54+4];
	ld.global.f32 	%f323, [%rd9];
	ld.global.f32 	%f324, [%rd10];
	fma.rn.f32 	%f325, %f322, %f323, %f324;
	st.global.f32 	[%rd54+4], %f325;
	ld.global.f32 	%f326, [%rd54+8];
	ld.global.f32 	%f327, [%rd9];
	ld.global.f32 	%f328, [%rd10];
	fma.rn.f32 	%f329, %f326, %f327, %f328;
	st.global.f32 	[%rd54+8], %f329;
	ld.global.f32 	%f330, [%rd54+12];
	ld.global.f32 	%f331, [%rd9];
	ld.global.f32 	%f332, [%rd10];
	fma.rn.f32 	%f333, %f330, %f331, %f332;
	st.global.f32 	[%rd54+12], %f333;
	add.s32 	%r110, %r110, 4;
$L__BB0_48:
	setp.eq.s32 	%p36, %r37, 0;
	@%p36 bra 	$L__BB0_52;
	setp.eq.s32 	%p37, %r37, 1;
	add.s32 	%r93, %r110, %r41;
	mul.wide.s32 	%rd55, %r93, 4;
	add.s64 	%rd11, %rd4, %rd55;
	ld.global.f32 	%f334, [%rd11];
	ld.global.f32 	%f335, [%rd9];
	ld.global.f32 	%f336, [%rd10];
	fma.rn.f32 	%f337, %f334, %f335, %f336;
	st.global.f32 	[%rd11], %f337;
	@%p37 bra 	$L__BB0_52;
	setp.eq.s32 	%p38, %r37, 2;
	ld.global.f32 	%f338, [%rd11+4];
	ld.global.f32 	%f339, [%rd9];
	ld.global.f32 	%f340, [%rd10];
	fma.rn.f32 	%f341, %f338, %f339, %f340;
	st.global.f32 	[%rd11+4], %f341;
	@%p38 bra 	$L__BB0_52;
	ld.global.f32 	%f342, [%rd11+8];
	ld.global.f32 	%f343, [%rd9];
	ld.global.f32 	%f344, [%rd10];
	fma.rn.f32 	%f345, %f342, %f343, %f344;
	st.global.f32 	[%rd11+8], %f345;
$L__BB0_52:
	add.s32 	%r106, %r106, 1;
	setp.ne.s32 	%p39, %r106, %r52;
	@%p39 bra 	$L__BB0_40;
$L__BB0_53:
	ret;

}


// ===== COMPILED SASS (sm_100) =====

	.target	sm_100

	.elftype	@"ET_EXEC"


//--------------------- .note.nv.tkinfo           --------------------------
	.section	.note.nv.tkinfo,"",@"SHT_NOTE"
	.sectionflags	@"SHF_NOTE_NV_TKINFO"
	.tkinfo
        /*0018*/ 	.word	0x00000002
        /*0030*/ 	.string	""
        /*0030*/ 	.string	"ptxas"
        /*0030*/ 	.string	"Cuda compilation tools, release 13.0, V13.0.88"
        /*0030*/ 	.string	"Build cuda_13.0.r13.0/compiler.36424714_0"
        /*0030*/ 	.string	"-arch sm_100 -m 64 "



//--------------------- .note.nv.cuinfo           --------------------------
	.section	.note.nv.cuinfo,"",@"SHT_NOTE"
	.sectionflags	@"SHF_NOTE_NV_CUINFO"
        /*0018*/ 	.short	0x0002
        /*001a*/ 	.short	0x0064
        /*001c*/ 	.short	0x0082
	.zero		2


//--------------------- .nv.info                  --------------------------
	.section	.nv.info,"",@"SHT_CUDA_INFO"
	.align	4


	//----- nvinfo : EIATTR_REGCOUNT
	.align		4
        /*0000*/ 	.byte	0x04, 0x2f
        /*0002*/ 	.short	(.L_1 - .L_0)
	.align		4
.L_0:
        /*0004*/ 	.word	index@(groupnorm_forward_kernel2)
        /*0008*/ 	.word	0x00000020


	//----- nvinfo : EIATTR_FRAME_SIZE
	.align		4
.L_1:
        /*000c*/ 	.byte	0x04, 0x11
        /*000e*/ 	.short	(.L_3 - .L_2)
	.align		4
.L_2:
        /*0010*/ 	.word	index@($__internal_1_$__cuda_sm3x_div_rn_noftz_f32_slowpath)
        /*0014*/ 	.word	0x00000000


	//----- nvinfo : EIATTR_FRAME_SIZE
	.align		4
.L_3:
        /*0018*/ 	.byte	0x04, 0x11
        /*001a*/ 	.short	(.L_5 - .L_4)
	.align		4
.L_4:
        /*001c*/ 	.word	index@($__internal_0_$__cuda_sm20_sqrt_rn_f32_slowpath)
        /*0020*/ 	.word	0x00000000


	//----- nvinfo : EIATTR_FRAME_SIZE
	.align		4
.L_5:
        /*0024*/ 	.byte	0x04, 0x11
        /*0026*/ 	.short	(.L_7 - .L_6)
	.align		4
.L_6:
        /*0028*/ 	.word	index@(groupnorm_forward_kernel2)
        /*002c*/ 	.word	0x00000000


	//----- nvinfo : EIATTR_MIN_STACK_SIZE
	.align		4
.L_7:
        /*0030*/ 	.byte	0x04, 0x12
        /*0032*/ 	.short	(.L_9 - .L_8)
	.align		4
.L_8:
        /*0034*/ 	.word	index@(groupnorm_forward_kernel2)
        /*0038*/ 	.word	0x00000000
.L_9:


//--------------------- .nv.compat                --------------------------
	.section	.nv.compat,"",@"SHT_CUDA_COMPAT_INFO"
	.align	4
        /*0000*/ 	.byte	0x02, 0x09, 0x00, 0x00, 0x02, 0x02, 0x01, 0x00, 0x02, 0x05, 0x05, 0x00, 0x03, 0x07, 0x01, 0x01
        /*0010*/ 	.byte	0x02, 0x03, 0x00, 0x00, 0x02, 0x06, 0x01, 0x00, 0x04, 0x0b, 0x08, 0x00, 0x01, 0x00, 0x00, 0x00
        /*0020*/ 	.byte	0x00, 0x00, 0x00, 0x00


//--------------------- .nv.info.groupnorm_forward_kernel2 --------------------------
	.section	.nv.info.groupnorm_forward_kernel2,"",@"SHT_CUDA_INFO"
	.sectionflags	@""
	.align	4


	//----- nvinfo : EIATTR_CUDA_API_VERSION
	.align		4
        /*0000*/ 	.byte	0x04, 0x37
        /*0002*/ 	.short	(.L_11 - .L_10)
.L_10:
        /*0004*/ 	.word	0x00000082


	//----- nvinfo : EIATTR_KPARAM_INFO
	.align		4
.L_11:
        /*0008*/ 	.byte	0x04, 0x17
        /*000a*/ 	.short	(.L_13 - .L_12)
.L_12:
        /*000c*/ 	.word	0x00000000
        /*0010*/ 	.short	0x000a
        /*0012*/ 	.short	0x0040
        /*0014*/ 	.byte	0x00, 0xf0, 0x11, 0x00


	//----- nvinfo : EIATTR_KPARAM_INFO
	.align		4
.L_13:
        /*0018*/ 	.byte	0x04, 0x17
        /*001a*/ 	.short	(.L_15 - .L_14)
.L_14:
        /*001c*/ 	.word	0x00000000
        /*0020*/ 	.short	0x0009
        /*0022*/ 	.short	0x003c
        /*0024*/ 	.byte	0x00, 0xf0, 0x11, 0x00


	//----- nvinfo : EIATTR_KPARAM_INFO
	.align		4
.L_15:
        /*0028*/ 	.byte	0x04, 0x17
        /*002a*/ 	.short	(.L_17 - .L_16)
.L_16:
        /*002c*/ 	.word	0x00000000
        /*0030*/ 	.short	0x0008
        /*0032*/ 	.short	0x0038
        /*0034*/ 	.byte	0x00, 0xf0, 0x11, 0x00


	//----- nvinfo : EIATTR_KPARAM_INFO
	.align		4
.L_17:
        /*0038*/ 	.byte	0x04, 0x17
        /*003a*/ 	.short	(.L_19 - .L_18)
.L_18:
        /*003c*/ 	.word	0x00000000
        /*0040*/ 	.short	0x0007
        /*0042*/ 	.short	0x0034
        /*0044*/ 	.byte	0x00, 0xf0, 0x11, 0x00


	//----- nvinfo : EIATTR_KPARAM_INFO
	.align		4
.L_19:
        /*0048*/ 	.byte	0x04, 0x17
        /*004a*/ 	.short	(.L_21 - .L_20)
.L_20:
        /*004c*/ 	.word	0x00000000
        /*0050*/ 	.short	0x0006
        /*0052*/ 	.short	0x0030
        /*0054*/ 	.byte	0x00, 0xf0, 0x11, 0x00


	//----- nvinfo : EIATTR_KPARAM_INFO
	.align		4
.L_21:
        /*0058*/ 	.byte	0x04, 0x17
        /*005a*/ 	.short	(.L_23 - .L_22)
.L_22:
        /*005c*/ 	.word	0x00000000
        /*0060*/ 	.short	0x0005
        /*0062*/ 	.short	0x0028
        /*0064*/ 	.byte	0x00, 0xf5, 0x21, 0x00


	//----- nvinfo : EIATTR_KPARAM_INFO
	.align		4
.L_23:
        /*0068*/ 	.byte	0x04, 0x17
        /*006a*/ 	.short	(.L_25 - .L_24)
.L_24:
        /*006c*/ 	.word	0x00000000
        /*0070*/ 	.short	0x0004
        /*0072*/ 	.short	0x0020
        /*0074*/ 	.byte	0x00, 0xf5, 0x21, 0x00


	//----- nvinfo : EIATTR_KPARAM_INFO
	.align		4
.L_25:
        /*0078*/ 	.byte	0x04, 0x17
        /*007a*/ 	.short	(.L_27 - .L_26)
.L_26:
        /*007c*/ 	.word	0x00000000
        /*0080*/ 	.short	0x0003
        /*0082*/ 	.short	0x0018
        /*0084*/ 	.byte	0x00, 0xf5, 0x21, 0x00


	//----- nvinfo : EIATTR_KPARAM_INFO
	.align		4
.L_27:
        /*0088*/ 	.byte	0x04, 0x17
        /*008a*/ 	.short	(.L_29 - .L_28)
.L_28:
        /*008c*/ 	.word	0x00000000
        /*0090*/ 	.short	0x0002
        /*0092*/ 	.short	0x0010
        /*0094*/ 	.byte	0x00, 0xf5, 0x21, 0x00


	//----- nvinfo : EIATTR_KPARAM_INFO
	.align		4
.L_29:
        /*0098*/ 	.byte	0x04, 0x17
        /*009a*/ 	.short	(.L_31 - .L_30)
.L_30:
        /*009c*/ 	.word	0x00000000
        /*00a0*/ 	.short	0x0001
        /*00a2*/ 	.short	0x0008
        /*00a4*/ 	.byte	0x00, 0xf5, 0x21, 0x00


	//----- nvinfo : EIATTR_KPARAM_INFO
	.align		4
.L_31:
        /*00a8*/ 	.byte	0x04, 0x17
        /*00aa*/ 	.short	(.L_33 - .L_32)
.L_32:
        /*00ac*/ 	.word	0x00000000
        /*00b0*/ 	.short	0x0000
        /*00b2*/ 	.short	0x0000
        /*00b4*/ 	.byte	0x00, 0xf5, 0x21, 0x00


	//----- nvinfo : EIATTR_SPARSE_MMA_MASK
	.align		4
.L_33:
        /*00b8*/ 	.byte	0x03, 0x50
        /*00ba*/ 	.short	0x0000


	//----- nvinfo : EIATTR_MAXREG_COUNT
	.align		4
        /*00bc*/ 	.byte	0x03, 0x1b
        /*00be*/ 	.short	0x00ff


	//----- nvinfo : EIATTR_MERCURY_ISA_VERSION
	.align		4
        /*00c0*/ 	.byte	0x03, 0x5f
        /*00c2*/ 	.short	0x0101


	//----- nvinfo : EIATTR_VRC_CTA_INIT_COUNT
	.align		4
        /*00c4*/ 	.byte	0x02, 0x4a
	.zero		1
	.zero		1


	//----- nvinfo : EIATTR_EXIT_INSTR_OFFSETS
	.align		4
        /*00c8*/ 	.byte	0x04, 0x1c
        /*00ca*/ 	.short	(.L_35 - .L_34)


	//   ....[0]....
.L_34:
        /*00cc*/ 	.word	0x000000a0


	//   ....[1]....
        /*00d0*/ 	.word	0x00003420


	//   ....[2]....
        /*00d4*/ 	.word	0x00003450


	//   ....[3]....
        /*00d8*/ 	.word	0x00004190


	//----- nvinfo : EIATTR_CRS_STACK_SIZE
	.align		4
.L_35:
        /*00dc*/ 	.byte	0x04, 0x1e
        /*00de*/ 	.short	(.L_37 - .L_36)
.L_36:
        /*00e0*/ 	.word	0x00000000


	//----- nvinfo : EIATTR_CBANK_PARAM_SIZE
	.align		4
.L_37:
        /*00e4*/ 	.byte	0x03, 0x19
        /*00e6*/ 	.short	0x0044


	//----- nvinfo : EIATTR_PARAM_CBANK
	.align		4
        /*00e8*/ 	.byte	0x04, 0x0a
        /*00ea*/ 	.short	(.L_39 - .L_38)
	.align		4
.L_38:
        /*00ec*/ 	.word	index@(.nv.constant0.groupnorm_forward_kernel2)
        /*00f0*/ 	.short	0x0380
        /*00f2*/ 	.short	0x0044


	//----- nvinfo : EIATTR_SW_WAR
	.align		4
.L_39:
        /*00f4*/ 	.byte	0x04, 0x36
        /*00f6*/ 	.short	(.L_41 - .L_40)
.L_40:
        /*00f8*/ 	.word	0x00000008
.L_41:


//--------------------- .nv.callgraph             --------------------------
	.section	.nv.callgraph,"",@"SHT_CUDA_CALLGRAPH"
	.align	4
	.sectionentsize	8
	.align		4
        /*0000*/ 	.word	0x00000000
	.align		4
        /*0004*/ 	.word	0xffffffff
	.align		4
        /*0008*/ 	.word	0x00000000
	.align		4
        /*000c*/ 	.word	0xfffffffe
	.align		4
        /*0010*/ 	.word	0x00000000
	.align		4
        /*0014*/ 	.word	0xfffffffd
	.align		4
        /*0018*/ 	.word	0x00000000
	.align		4
        /*001c*/ 	.word	0xfffffffc


//--------------------- .text.groupnorm_forward_kernel2 --------------------------
	.section	.text.groupnorm_forward_kernel2,"ax",@progbits
	.align	128
        .global         groupnorm_forward_kernel2
        .type           groupnorm_forward_kernel2,@function
        .size           groupnorm_forward_kernel2,(.L_x_118 - groupnorm_forward_kernel2)
        .other          groupnorm_forward_kernel2,@"STO_CUDA_ENTRY STV_DEFAULT"
groupnorm_forward_kernel2:
.text.groupnorm_forward_kernel2:
[----:B------:R-:W-:Y:S01]  /*0000*/  LDC R1, c[0x0][0x37c] ;  /* 0x0000df00ff017b82 */ /* 0x000fe20000000800 */
[----:B------:R-:W0:Y:S07]  /*0010*/  S2R R0, SR_TID.X ;  /* 0x0000000000007919 */ /* 0x000e2e0000002100 */
[----:B------:R-:W-:Y:S01]  /*0020*/  S2UR UR4, SR_CTAID.X ;  /* 0x00000000000479c3 */ /* 0x000fe20000002500 */
[----:B------:R-:W1:Y:S01]  /*0030*/  LDCU UR6, c[0x0][0x370] ;  /* 0x00006e00ff0677ac */ /* 0x000e620008000800 */
[----:B------:R-:W2:Y:S06]  /*0040*/  LDCU UR7, c[0x0][0x3b0] ;  /* 0x00007600ff0777ac */ /* 0x000eac0008000800 */
[----:B------:R-:W1:Y:S08]  /*0050*/  S2UR UR5, SR_CTAID.Y ;  /* 0x00000000000579c3 */ /* 0x000e700000002600 */
[----:B------:R-:W0:Y:S01]  /*0060*/  LDC R21, c[0x0][0x360] ;  /* 0x0000d800ff157b82 */ /* 0x000e220000000800 */
[----:B-1----:R-:W-:-:S06]  /*0070*/  UIMAD UR4, UR5, UR6, UR4 ;  /* 0x00000006050472a4 */ /* 0x002fcc000f8e0204 */
[----:B0-----:R-:W-:-:S05]  /*0080*/  IMAD R21, R21, UR4, R0 ;  /* 0x0000000415157c24 */ /* 0x001fca000f8e0200 */
[----:B--2---:R-:W-:-:S13]  /*0090*/  ISETP.GE.AND P0, PT, R21, UR7, PT ;  /* 0x0000000715007c0c */ /* 0x004fda000bf06270 */
[----:B------:R-:W-:Y:S05]  /*00a0*/  @P0 EXIT ;  /* 0x000000000000094d */ /* 0x000fea0003800000 */
[----:B------:R-:W0:Y:S01]  /*00b0*/  LDCU UR6, c[0x0][0x3c0] ;  /* 0x00007800ff0677ac */ /* 0x000e220008000800 */
[----:B------:R-:W1:Y:S01]  /*00c0*/  LDC.64 R2, c[0x0][0x3b8] ;  /* 0x0000ee00ff027b82 */ /* 0x000e620000000a00 */
[----:B------:R-:W2:Y:S01]  /*00d0*/  LDCU.64 UR8, c[0x0][0x358] ;  /* 0x00006b00ff0877ac */ /* 0x000ea20008000a00 */
[----:B0-----:R-:W-:Y:S01]  /*00e0*/  UISETP.GE.AND UP0, UPT, UR6, 0x1, UPT ;  /* 0x000000010600788c */ /* 0x001fe2000bf06270 */
[----:B-1----:R-:W-:-:S08]  /*00f0*/  IMAD R20, R3, R2, RZ ;  /* 0x0000000203147224 */ /* 0x002fd000078e02ff */
[----:B--2---:R-:W-:Y:S05]  /*0100*/  BRA.U !UP0, `(.L_x_0) ;  /* 0x0000003108bc7547 */ /* 0x004fea000b800000 */
[----:B------:R-:W-:Y:S02]  /*0110*/  ISETP.GE.AND P0, PT, R20, 0x1, PT ;  /* 0x000000011400780c */ /* 0x000fe40003f06270 */
[----:B------:R-:W-:-:S11]  /*0120*/  I2FP.F32.S32 R0, R20 ;  /* 0x0000001400007245 */ /* 0x000fd60000201400 */
[----:B------:R-:W-:Y:S05]  /*0130*/  @!P0 BRA `(.L_x_1) ;  /* 0x0000002c00408947 */ /* 0x000fea0003800000 */
[C---:B------:R-:W-:Y:S01]  /*0140*/  LOP3.LUT R9, R20.reuse, 0xf, RZ, 0xc0, !PT ;  /* 0x0000000f14097812 */ /* 0x040fe200078ec0ff */
[----:B------:R-:W-:Y:S01]  /*0150*/  UMOV UR4, URZ ;  /* 0x000000ff00047c82 */ /* 0x000fe20008000000 */
[C---:B------:R-:W-:Y:S02]  /*0160*/  LOP3.LUT R8, R20.reuse, 0x7, RZ, 0xc0, !PT ;  /* 0x0000000714087812 */ /* 0x040fe400078ec0ff */
[----:B------:R-:W-:-:S07]  /*0170*/  LOP3.LUT R7, R20, 0x3, RZ, 0xc0, !PT ;  /* 0x0000000314077812 */ /* 0x000fce00078ec0ff */
.L_x_91:
[----:B012---:R-:W0:Y:S01]  /*0180*/  LDC R2, c[0x0][0x3c0] ;  /* 0x0000f000ff027b82 */ /* 0x007e220000000800 */
[----:B------:R-:W-:Y:S01]  /*0190*/  ISETP.GE.U32.AND P0, PT, R20, 0x10, PT ;  /* 0x000000101400780c */ /* 0x000fe20003f06070 */
[----:B------:R-:W-:Y:S01]  /*01a0*/  HFMA2 R13, -RZ, RZ, 0, 0 ;  /* 0x00000000ff0d7431 */ /* 0x000fe200000001ff */
[----:B------:R-:W-:Y:S01]  /*01b0*/  MOV R5, RZ ;  /* 0x000000ff00057202 */ /* 0x000fe20000000f00 */
[----:B------:R-:W-:Y:S02]  /*01c0*/  HFMA2 R15, -RZ, RZ, 0, 0 ;  /* 0x00000000ff0f7431 */ /* 0x000fe400000001ff */
[----:B0-----:R-:W-:-:S04]  /*01d0*/  IMAD R11, R21, R2, UR4 ;  /* 0x00000004150b7e24 */ /* 0x001fc8000f8e0202 */
[----:B------:R-:W-:-:S04]  /*01e0*/  IMAD R6, R20, R11, RZ ;  /* 0x0000000b14067224 */ /* 0x000fc800078e02ff */
[----:B------:R-:W-:Y:S05]  /*01f0*/  @!P0 BRA `(.L_x_2) ;  /* 0x0000000000e48947 */ /* 0x000fea0003800000 */
[----:B------:R-:W-:Y:S01]  /*0200*/  MOV R13, RZ ;  /* 0x000000ff000d7202 */ /* 0x000fe20000000f00 */
[----:B------:R-:W-:-:S06]  /*0210*/  UMOV UR5, URZ ;  /* 0x000000ff00057c82 */ /* 0x000fcc0008000000 */
.L_x_3:
[----:B------:R-:W0:Y:S01]  /*0220*/  LDC.64 R2, c[0x0][0x380] ;  /* 0x0000e000ff027b82 */ /* 0x000e220000000a00 */
[----:B------:R-:W-:-:S05]  /*0230*/  IADD3 R5, PT, PT, R6, UR5, RZ ;  /* 0x0000000506057c10 */ /* 0x000fca000fffe0ff */
[----:B0-----:R-:W-:-:S05]  /*0240*/  IMAD.WIDE R2, R5, 0x4, R2 ;  /* 0x0000000405027825 */ /* 0x001fca00078e0202 */
[----:B------:R-:W2:Y:S04]  /*0250*/  LDG.E R26, desc[UR8][R2.64] ;  /* 0x00000008021a7981 */ /* 0x000ea8000c1e1900 */
[----:B------:R-:W3:Y:S04]  /*0260*/  LDG.E R4, desc[UR8][R2.64+0x4] ;  /* 0x0000040802047981 */ /* 0x000ee8000c1e1900 */
[----:B------:R-:W4:Y:S04]  /*0270*/  LDG.E R24, desc[UR8][R2.64+0x8] ;  /* 0x0000080802187981 */ /* 0x000f28000c1e1900 */
[----:B------:R-:W5:Y:S04]  /*0280*/  LDG.E R23, desc[UR8][R2.64+0xc] ;  /* 0x00000c0802177981 */ /* 0x000f68000c1e1900 */
        /* <DEDUP_REMOVED lines=9> */
[----:B------:R-:W5:Y:S01]  /*0320*/  LDG.E R25, desc[UR8][R2.64+0x3c] ;  /* 0x00003c0802197981 */ /* 0x000f62000c1e1900 */
[C---:B--2---:R-:W-:Y:S01]  /*0330*/  FFMA R29, R26.reuse, R26, R13 ;  /* 0x0000001a1a1d7223 */ /* 0x044fe2000000000d */
[----:B------:R-:W-:-:S02]  /*0340*/  FADD R27, R26, R15 ;  /* 0x0000000f1a1b7221 */ /* 0x000fc40000000000 */
[----:B------:R-:W2:Y:S04]  /*0350*/  LDG.E R13, desc[UR8][R2.64+0x34] ;  /* 0x00003408020d7981 */ /* 0x000ea8000c1e1900 */
[----:B------:R0:W2:Y:S01]  /*0360*/  LDG.E R15, desc[UR8][R2.64+0x38] ;  /* 0x00003808020f7981 */ /* 0x0000a2000c1e1900 */
[----:B---3--:R-:W-:Y:S01]  /*0370*/  FADD R27, R27, R4 ;  /* 0x000000041b1b7221 */ /* 0x008fe20000000000 */
[----:B------:R-:W-:-:S03]  /*0380*/  FFMA R29, R4, R4, R29 ;  /* 0x00000004041d7223 */ /* 0x000fc6000000001d */
[----:B----4-:R-:W-:Y:S01]  /*0390*/  FADD R4, R27, R24 ;  /* 0x000000181b047221 */ /* 0x010fe20000000000 */
[----:B------:R-:W-:-:S03]  /*03a0*/  FFMA R24, R24, R24, R29 ;  /* 0x0000001818187223 */ /* 0x000fc6000000001d */
[----:B-----5:R-:W-:Y:S01]  /*03b0*/  FADD R27, R4, R23 ;  /* 0x00000017041b7221 */ /* 0x020fe20000000000 */
[----:B------:R-:W-:-:S03]  /*03c0*/  FFMA R23, R23, R23, R24 ;  /* 0x0000001717177223 */ /* 0x000fc60000000018 */
[----:B------:R-:W-:Y:S01]  /*03d0*/  FADD R4, R27, R22 ;  /* 0x000000161b047221 */ /* 0x000fe20000000000 */
[----:B------:R-:W-:-:S03]  /*03e0*/  FFMA R22, R22, R22, R23 ;  /* 0x0000001616167223 */ /* 0x000fc60000000017 */
[----:B------:R-:W-:Y:S01]  /*03f0*/  FADD R23, R4, R19 ;  /* 0x0000001304177221 */ /* 0x000fe20000000000 */
[----:B------:R-:W-:-:S03]  /*0400*/  FFMA R19, R19, R19, R22 ;  /* 0x0000001313137223 */ /* 0x000fc60000000016 */
[----:B0-----:R-:W-:Y:S01]  /*0410*/  FADD R2, R23, R18 ;  /* 0x0000001217027221 */ /* 0x001fe20000000000 */
[----:B------:R-:W-:-:S03]  /*0420*/  FFMA R18, R18, R18, R19 ;  /* 0x0000001212127223 */ /* 0x000fc60000000013 */
[----:B------:R-:W-:Y:S01]  /*0430*/  FADD R3, R2, R17 ;  /* 0x0000001102037221 */ /* 0x000fe20000000000 */
        /* <DEDUP_REMOVED lines=8> */
[----:B------:R-:W-:Y:S01]  /*04c0*/  FFMA R10, R10, R10, R17 ;  /* 0x0000000a0a0a7223 */ /* 0x000fe20000000011 */
[----:B------:R-:W-:Y:S02]  /*04d0*/  UIADD3 UR5, UPT, UPT, UR5, 0x10, URZ ;  /* 0x0000001005057890 */ /* 0x000fe4000fffe0ff */
[----:B------:R-:W-:Y:S01]  /*04e0*/  FADD R2, R2, R5 ;  /* 0x0000000502027221 */ /* 0x000fe20000000000 */
[----:B------:R-:W-:Y:S01]  /*04f0*/  FFMA R10, R5, R5, R10 ;  /* 0x00000005050a7223 */ /* 0x000fe2000000000a */
[----:B------:R-:W-:-:S04]  /*0500*/  LOP3.LUT R5, R20, 0x7ffffff0, RZ, 0xc0, !PT ;  /* 0x7ffffff014057812 */ /* 0x000fc800078ec0ff */
[----:B------:R-:W-:Y:S01]  /*0510*/  ISETP.NE.AND P0, PT, R5, UR5, PT ;  /* 0x0000000505007c0c */ /* 0x000fe2000bf05270 */
[----:B--2---:R-:W-:Y:S01]  /*0520*/  FADD R2, R2, R13 ;  /* 0x0000000d02027221 */ /* 0x004fe20000000000 */
[----:B------:R-:W-:-:S03]  /*0530*/  FFMA R10, R13, R13, R10 ;  /* 0x0000000d0d0a7223 */ /* 0x000fc6000000000a */
[----:B------:R-:W-:Y:S01]  /*0540*/  FADD R2, R2, R15 ;  /* 0x0000000f02027221 */ /* 0x000fe20000000000 */
[----:B------:R-:W-:-:S03]  /*0550*/  FFMA R10, R15, R15, R10 ;  /* 0x0000000f0f0a7223 */ /* 0x000fc6000000000a */
[----:B------:R-:W-:Y:S01]  /*0560*/  FADD R15, R2, R25 ;  /* 0x00000019020f7221 */ /* 0x000fe20000000000 */
[----:B------:R-:W-:-:S03]  /*0570*/  FFMA R13, R25, R25, R10 ;  /* 0x00000019190d7223 */ /* 0x000fc6000000000a */
[----:B------:R-:W-:Y:S05]  /*0580*/  @P0 BRA `(.L_x_3) ;  /* 0xfffffffc00240947 */ /* 0x000fea000383ffff */
.L_x_2:
[----:B------:R-:W-:-:S13]  /*0590*/  ISETP.NE.AND P0, PT, R9, RZ, PT ;  /* 0x000000ff0900720c */ /* 0x000fda0003f05270 */
[----:B------:R-:W-:Y:S05]  /*05a0*/  @!P0 BRA `(.L_x_4) ;  /* 0x0000000400148947 */ /* 0x000fea0003800000 */
[----:B------:R-:W-:Y:S02]  /*05b0*/  IADD3 R2, PT, PT, R9, -0x1, RZ ;  /* 0xffffffff09027810 */ /* 0x000fe40007ffe0ff */
[----:B------:R-:W-:Y:S02]  /*05c0*/  ISETP.NE.AND P1, PT, R8, RZ, PT ;  /* 0x000000ff0800720c */ /* 0x000fe40003f25270 */
[----:B------:R-:W-:-:S13]  /*05d0*/  ISETP.GE.U32.AND P0, PT, R2, 0x7, PT ;  /* 0x000000070200780c */ /* 0x000fda0003f06070 */
[----:B------:R-:W-:Y:S05]  /*05e0*/  @!P0 BRA `(.L_x_5) ;  /* 0x0000000000708947 */ /* 0x000fea0003800000 */
[----:B------:R-:W0:Y:S01]  /*05f0*/  LDC.64 R2, c[0x0][0x380] ;  /* 0x0000e000ff027b82 */ /* 0x000e220000000a00 */
[----:B------:R-:W-:-:S05]  /*0600*/  IADD3 R17, PT, PT, R6, R5, RZ ;  /* 0x0000000506117210 */ /* 0x000fca0007ffe0ff */
        /* <DEDUP_REMOVED lines=8> */
[----:B------:R-:W5:Y:S01]  /*0690*/  LDG.E R14, desc[UR8][R2.64+0x1c] ;  /* 0x00001c08020e7981 */ /* 0x000f62000c1e1900 */
[----:B------:R-:W-:Y:S01]  /*06a0*/  IADD3 R5, PT, PT, R5, 0x8, RZ ;  /* 0x0000000805057810 */ /* 0x000fe20007ffe0ff */
[----:B--2---:R-:W-:Y:S01]  /*06b0*/  FADD R15, R15, R16 ;  /* 0x000000100f0f7221 */ /* 0x004fe20000000000 */
[----:B------:R-:W-:-:S03]  /*06c0*/  FFMA R13, R16, R16, R13 ;  /* 0x00000010100d7223 */ /* 0x000fc6000000000d */
        /* <DEDUP_REMOVED lines=13> */
[----:B------:R-:W-:-:S07]  /*07a0*/  FFMA R13, R14, R14, R13 ;  /* 0x0000000e0e0d7223 */ /* 0x000fce000000000d */
.L_x_5:
        /* <DEDUP_REMOVED lines=20> */
[----:B------:R-:W-:-:S07]  /*08f0*/  FFMA R13, R23, R23, R4 ;  /* 0x00000017170d7223 */ /* 0x000fce0000000004 */
.L_x_6:
[----:B------:R-:W-:Y:S05]  /*0900*/  @!P1 BRA `(.L_x_4) ;  /* 0x00000000003c9947 */ /* 0x000fea0003800000 */
[----:B------:R-:W0:Y:S01]  /*0910*/  LDC.64 R2, c[0x0][0x380] ;  /* 0x0000e000ff027b82 */ /* 0x000e220000000a00 */
[----:B------:R-:W-:-:S05]  /*0920*/  IADD3 R5, PT, PT, R6, R5, RZ ;  /* 0x0000000506057210 */ /* 0x000fca0007ffe0ff */
[----:B0-----:R-:W-:-:S05]  /*0930*/  IMAD.WIDE R2, R5, 0x4, R2 ;  /* 0x0000000405027825 */ /* 0x001fca00078e0202 */
[----:B------:R-:W2:Y:S01]  /*0940*/  LDG.E R4, desc[UR8][R2.64] ;  /* 0x0000000802047981 */ /* 0x000ea2000c1e1900 */
[----:B------:R-:W-:Y:S01]  /*0950*/  ISETP.NE.AND P0, PT, R7, 0x1, PT ;  /* 0x000000010700780c */ /* 0x000fe20003f05270 */
[----:B--2---:R-:W-:Y:S01]  /*0960*/  FADD R15, R15, R4 ;  /* 0x000000040f0f7221 */ /* 0x004fe20000000000 */
[----:B------:R-:W-:-:S11]  /*0970*/  FFMA R13, R4, R4, R13 ;  /* 0x00000004040d7223 */ /* 0x000fd6000000000d */
[----:B------:R-:W-:Y:S05]  /*0980*/  @!P0 BRA `(.L_x_4) ;  /* 0x00000000001c8947 */ /* 0x000fea0003800000 */
[----:B------:R-:W-:Y:S01]  /*0990*/  ISETP.NE.AND P0, PT, R7, 0x2, PT ;  /* 0x000000020700780c */ /* 0x000fe20003f05270 */
[----:B------:R-:W2:-:S12]  /*09a0*/  LDG.E R4, desc[UR8][R2.64+0x4] ;  /* 0x0000040802047981 */ /* 0x000e98000c1e1900 */
[----:B------:R-:W3:Y:S01]  /*09b0*/  @P0 LDG.E R10, desc[UR8][R2.64+0x8] ;  /* 0x00000808020a0981 */ /* 0x000ee2000c1e1900 */
[----:B--2---:R-:W-:Y:S01]  /*09c0*/  FADD R15, R15, R4 ;  /* 0x000000040f0f7221 */ /* 0x004fe20000000000 */
[----:B------:R-:W-:-:S03]  /*09d0*/  FFMA R13, R4, R4, R13 ;  /* 0x00000004040d7223 */ /* 0x000fc6000000000d */
[----:B---3--:R-:W-:Y:S01]  /*09e0*/  @P0 FADD R15, R15, R10 ;  /* 0x0000000a0f0f0221 */ /* 0x008fe20000000000 */
[----:B------:R-:W-:-:S07]  /*09f0*/  @P0 FFMA R13, R10, R10, R13 ;  /* 0x0000000a0a0d0223 */ /* 0x000fce000000000d */
.L_x_4:
[----:B------:R-:W0:Y:S01]  /*0a00*/  MUFU.RCP R5, R0 ;  /* 0x0000000000057308 */ /* 0x000e220000001000 */
[----:B------:R-:W-:Y:S01]  /*0a10*/  BSSY.RECONVERGENT B2, `(.L_x_7) ;  /* 0x000000e000027945 */ /* 0x000fe20003800200 */
[----:B------:R-:W-:-:S06]  /*0a20*/  ISETP.GE.U32.AND P2, PT, R20, 0x8, PT ;  /* 0x000000081400780c */ /* 0x000fcc0003f46070 */
[----:B------:R-:W1:Y:S01]  /*0a30*/  FCHK P0, R15, R0 ;  /* 0x000000000f007302 */ /* 0x000e620000000000 */
[----:B0-----:R-:W-:-:S04]  /*0a40*/  FFMA R2, -R0, R5, 1 ;  /* 0x3f80000000027423 */ /* 0x001fc80000000105 */
[----:B------:R-:W-:-:S04]  /*0a50*/  FFMA R5, R5, R2, R5 ;  /* 0x0000000205057223 */ /* 0x000fc80000000005 */
[----:B------:R-:W-:-:S04]  /*0a60*/  FFMA R2, R5, R15, RZ ;  /* 0x0000000f05027223 */ /* 0x000fc800000000ff */
[----:B------:R-:W-:-:S04]  /*0a70*/  FFMA R3, -R0, R2, R15 ;  /* 0x0000000200037223 */ /* 0x000fc8000000010f */
[----:B------:R-:W-:Y:S01]  /*0a80*/  FFMA R5, R5, R3, R2 ;  /* 0x0000000305057223 */ /* 0x000fe20000000002 */
[----:B-1----:R-:W-:Y:S06]  /*0a90*/  @!P0 BRA `(.L_x_8) ;  /* 0x0000000000148947 */ /* 0x002fec0003800000 */
[----:B------:R-:W-:Y:S02]  /*0aa0*/  MOV R3, R15 ;  /* 0x0000000f00037202 */ /* 0x000fe40000000f00 */
[----:B------:R-:W-:Y:S02]  /*0ab0*/  MOV R2, R0 ;  /* 0x0000000000027202 */ /* 0x000fe40000000f00 */
[----:B------:R-:W-:-:S07]  /*0ac0*/  MOV R22, 0xae0 ;  /* 0x00000ae000167802 */ /* 0x000fce0000000f00 */
[----:B------:R-:W-:Y:S05]  /*0ad0*/  CALL.REL.NOINC `($__internal_1_$__cuda_sm3x_div_rn_noftz_f32_slowpath) ;  /* 0x0000003800047944 */ /* 0x000fea0003c00000 */
[----:B------:R-:W-:-:S07]  /*0ae0*/  MOV R5, R2 ;  /* 0x0000000200057202 */ /* 0x000fce0000000f00 */
.L_x_8:
[----:B------:R-:W-:Y:S05]  /*0af0*/  BSYNC.RECONVERGENT B2 ;  /* 0x0000000000027941 */ /* 0x000fea0003800200 */
.L_x_7:
[----:B------:R-:W0:Y:S01]  /*0b00*/  LDC.64 R14, c[0x0][0x3a0] ;  /* 0x0000e800ff0e7b82 */ /* 0x000e220000000a00 */
[----:B------:R-:W1:Y:S01]  /*0b10*/  MUFU.RCP R3, R0 ;  /* 0x0000000000037308 */ /* 0x000e620000001000 */
[----:B------:R-:W-:Y:S07]  /*0b20*/  BSSY.RECONVERGENT B2, `(.L_x_9) ;  /* 0x000000f000027945 */ /* 0x000fee0003800200 */
[----:B------:R-:W2:Y:S01]  /*0b30*/  FCHK P0, R13, R0 ;  /* 0x000000000d007302 */ /* 0x000ea20000000000 */
[----:B-1----:R-:W-:-:S04]  /*0b40*/  FFMA R2, -R0, R3, 1 ;  /* 0x3f80000000027423 */ /* 0x002fc80000000103 */
[----:B------:R-:W-:Y:S01]  /*0b50*/  FFMA R2, R3, R2, R3 ;  /* 0x0000000203027223 */ /* 0x000fe20000000003 */
[----:B0-----:R-:W-:-:S04]  /*0b60*/  IMAD.WIDE R14, R11, 0x4, R14 ;  /* 0x000000040b0e7825 */ /* 0x001fc800078e020e */
[----:B------:R-:W-:Y:S01]  /*0b70*/  FFMA R3, R2, R13, RZ ;  /* 0x0000000d02037223 */ /* 0x000fe200000000ff */
[----:B------:R0:W-:Y:S03]  /*0b80*/  STG.E desc[UR8][R14.64], R5 ;  /* 0x000000050e007986 */ /* 0x0001e6000c101908 */
[----:B------:R-:W-:-:S04]  /*0b90*/  FFMA R4, -R0, R3, R13 ;  /* 0x0000000300047223 */ /* 0x000fc8000000010d */
[----:B------:R-:W-:Y:S01]  /*0ba0*/  FFMA R4, R2, R4, R3 ;  /* 0x0000000402047223 */ /* 0x000fe20000000003 */
[----:B--2---:R-:W-:Y:S06]  /*0bb0*/  @!P0 BRA `(.L_x_10) ;  /* 0x0000000000148947 */ /* 0x004fec0003800000 */
[----:B------:R-:W-:Y:S02]  /*0bc0*/  MOV R3, R13 ;  /* 0x0000000d00037202 */ /* 0x000fe40000000f00 */
[----:B------:R-:W-:Y:S02]  /*0bd0*/  MOV R2, R0 ;  /* 0x0000000000027202 */ /* 0x000fe40000000f00 */
[----:B------:R-:W-:-:S07]  /*0be0*/  MOV R22, 0xc00 ;  /* 0x00000c0000167802 */ /* 0x000fce0000000f00 */
[----:B0-----:R-:W-:Y:S05]  /*0bf0*/  CALL.REL.NOINC `($__internal_1_$__cuda_sm3x_div_rn_noftz_f32_slowpath) ;  /* 0x0000003400bc7944 */ /* 0x001fea0003c00000 */
[----:B------:R-:W-:-:S07]  /*0c00*/  MOV R4, R2 ;  /* 0x0000000200047202 */ /* 0x000fce0000000f00 */
.L_x_10:
[----:B------:R-:W-:Y:S05]  /*0c10*/  BSYNC.RECONVERGENT B2 ;  /* 0x0000000000027941 */ /* 0x000fea0003800200 */
.L_x_9:
[----:B------:R-:W1:Y:S01]  /*0c20*/  LDC.64 R2, c[0x0][0x3a8] ;  /* 0x0000ea00ff027b82 */ /* 0x000e620000000a00 */
[----:B0-----:R-:W-:Y:S01]  /*0c30*/  FFMA R15, -R5, R5, R4 ;  /* 0x00000005050f7223 */ /* 0x001fe20000000104 */
[----:B------:R-:W-:Y:S02]  /*0c40*/  HFMA2 R13, -RZ, RZ, 0, 0 ;  /* 0x00000000ff0d7431 */ /* 0x000fe400000001ff */
[----:B-1----:R-:W-:-:S05]  /*0c50*/  IMAD.WIDE R10, R11, 0x4, R2 ;  /* 0x000000040b0a7825 */ /* 0x002fca00078e0202 */
[----:B------:R0:W-:Y:S01]  /*0c60*/  STG.E desc[UR8][R10.64], R15 ;  /* 0x0000000f0a007986 */ /* 0x0001e2000c101908 */
[----:B------:R-:W-:Y:S05]  /*0c70*/  @!P2 BRA `(.L_x_11) ;  /* 0x00000010004ca947 */ /* 0x000fea0003800000 */
[----:B------:R-:W1:Y:S01]  /*0c80*/  LDC.64 R12, c[0x0][0x380] ;  /* 0x0000e000ff0c7b82 */ /* 0x000e620000000a00 */
[----:B------:R-:W-:-:S07]  /*0c90*/  UMOV UR5, URZ ;  /* 0x000000ff00057c82 */ /* 0x000fce0008000000 */
[----:B0-----:R-:W0:Y:S02]  /*0ca0*/  LDC.64 R14, c[0x0][0x398] ;  /* 0x0000e600ff0e7b82 */ /* 0x001e240000000a00 */
.L_x_52:
[----:B------:R-:W2:Y:S01]  /*0cb0*/  LDG.E R2, desc[UR8][R10.64] ;  /* 0x000000080a027981 */ /* 0x000ea2000c1e1900 */
[----:B------:R-:W-:-:S05]  /*0cc0*/  IADD3 R19, PT, PT, R6, UR5, RZ ;  /* 0x0000000506137c10 */ /* 0x000fca000fffe0ff */
[----:B-1----:R-:W-:-:S05]  /*0cd0*/  IMAD.WIDE R16, R19, 0x4, R12 ;  /* 0x0000000413107825 */ /* 0x002fca00078e020c */
[----:B------:R-:W3:Y:S01]  /*0ce0*/  LDG.E R18, desc[UR8][R16.64] ;  /* 0x0000000810127981 */ /* 0x000ee2000c1e1900 */
[----:B------:R-:W-:Y:S01]  /*0cf0*/  BSSY.RECONVERGENT B0, `(.L_x_12) ;  /* 0x000000f000007945 */ /* 0x000fe20003800200 */
[----:B--2---:R-:W-:-:S04]  /*0d00*/  FADD R4, R2, 9.9999997473787516356e-06 ;  /* 0x3727c5ac02047421 */ /* 0x004fc80000000000 */
[----:B------:R1:W2:Y:S01]  /*0d10*/  MUFU.RSQ R3, R4 ;  /* 0x0000000400037308 */ /* 0x0002a20000001400 */
[----:B------:R-:W-:-:S04]  /*0d20*/  IADD3 R2, PT, PT, R4, -0xd000000, RZ ;  /* 0xf300000004027810 */ /* 0x000fc80007ffe0ff */
[----:B------:R-:W-:Y:S01]  /*0d30*/  ISETP.GT.U32.AND P0, PT, R2, 0x727fffff, PT ;  /* 0x727fffff0200780c */ /* 0x000fe20003f04070 */
[----:B---3--:R-:W-:-:S12]  /*0d40*/  FADD R18, R18, -R5 ;  /* 0x8000000512127221 */ /* 0x008fd80000000000 */
[----:B-12---:R-:W-:Y:S05]  /*0d50*/  @!P0 BRA `(.L_x_13) ;  /* 0x0000000000108947 */ /* 0x006fea0003800000 */
[----:B------:R-:W-:Y:S02]  /*0d60*/  MOV R3, R4 ;  /* 0x0000000400037202 */ /* 0x000fe40000000f00 */
[----:B------:R-:W-:-:S07]  /*0d70*/  MOV R2, 0xd90 ;  /* 0x00000d9000027802 */ /* 0x000fce0000000f00 */
[----:B0-----:R-:W-:Y:S05]  /*0d80*/  CALL.REL.NOINC `($__internal_0_$__cuda_sm20_sqrt_rn_f32_slowpath) ;  /* 0x0000003400047944 */ /* 0x001fea0003c00000 */
[----:B------:R-:W-:Y:S05]  /*0d90*/  BRA `(.L_x_14) ;  /* 0x0000000000107947 */ /* 0x000fea0003800000 */
.L_x_13:
[----:B------:R-:W-:Y:S01]  /*0da0*/  FMUL.FTZ R25, R4, R3 ;  /* 0x0000000304197220 */ /* 0x000fe20000410000 */
[----:B------:R-:W-:-:S03]  /*0db0*/  FMUL.FTZ R3, R3, 0.5 ;  /* 0x3f00000003037820 */ /* 0x000fc60000410000 */
[----:B------:R-:W-:-:S04]  /*0dc0*/  FFMA R2, -R25, R25, R4 ;  /* 0x0000001919027223 */ /* 0x000fc80000000104 */
[----:B------:R-:W-:-:S07]  /*0dd0*/  FFMA R25, R2, R3, R25 ;  /* 0x0000000302197223 */ /* 0x000fce0000000019 */
.L_x_14:
[----:B------:R-:W-:Y:S05]  /*0de0*/  BSYNC.RECONVERGENT B0 ;  /* 0x0000000000007941 */ /* 0x000fea0003800200 */
.L_x_12:
[----:B------:R-:W1:Y:S01]  /*0df0*/  MUFU.RCP R2, R25 ;  /* 0x0000001900027308 */ /* 0x000e620000001000 */
[----:B------:R-:W-:Y:S07]  /*0e00*/  BSSY.RECONVERGENT B2, `(.L_x_15) ;  /* 0x000000c000027945 */ /* 0x000fee0003800200 */
[----:B------:R-:W2:Y:S01]  /*0e10*/  FCHK P0, R18, R25 ;  /* 0x0000001912007302 */ /* 0x000ea20000000000 */
[----:B-1----:R-:W-:-:S04]  /*0e20*/  FFMA R3, R2, -R25, 1 ;  /* 0x3f80000002037423 */ /* 0x002fc80000000819 */
[----:B------:R-:W-:-:S04]  /*0e30*/  FFMA R3, R2, R3, R2 ;  /* 0x0000000302037223 */ /* 0x000fc80000000002 */
[----:B------:R-:W-:-:S04]  /*0e40*/  FFMA R2, R18, R3, RZ ;  /* 0x0000000312027223 */ /* 0x000fc800000000ff */
[----:B------:R-:W-:-:S04]  /*0e50*/  FFMA R4, R2, -R25, R18 ;  /* 0x8000001902047223 */ /* 0x000fc80000000012 */
[----:B------:R-:W-:Y:S01]  /*0e60*/  FFMA R2, R3, R4, R2 ;  /* 0x0000000403027223 */ /* 0x000fe20000000002 */
[----:B--2---:R-:W-:Y:S06]  /*0e70*/  @!P0 BRA `(.L_x_16) ;  /* 0x0000000000108947 */ /* 0x004fec0003800000 */
[----:B------:R-:W-:Y:S02]  /*0e80*/  MOV R3, R18 ;  /* 0x0000001200037202 */ /* 0x000fe40000000f00 */
[----:B------:R-:W-:Y:S02]  /*0e90*/  MOV R2, R25 ;  /* 0x0000001900027202 */ /* 0x000fe40000000f00 */
[----:B------:R-:W-:-:S07]  /*0ea0*/  MOV R22, 0xec0 ;  /* 0x00000ec000167802 */ /* 0x000fce0000000f00 */
[----:B0-----:R-:W-:Y:S05]  /*0eb0*/  CALL.REL.NOINC `($__internal_1_$__cuda_sm3x_div_rn_noftz_f32_slowpath) ;  /* 0x00000034000c7944 */ /* 0x001fea0003c00000 */
.L_x_16:
[----:B------:R-:W-:Y:S05]  /*0ec0*/  BSYNC.RECONVERGENT B2 ;  /* 0x0000000000027941 */ /* 0x000fea0003800200 */
.L_x_15:
[----:B0-----:R-:W-:-:S05]  /*0ed0*/  IMAD.WIDE R18, R19, 0x4, R14 ;  /* 0x0000000413127825 */ /* 0x001fca00078e020e */
[----:B------:R0:W-:Y:S04]  /*0ee0*/  STG.E desc[UR8][R18.64], R2 ;  /* 0x0000000212007986 */ /* 0x0001e8000c101908 */
[----:B------:R-:W2:Y:S04]  /*0ef0*/  LDG.E R3, desc[UR8][R10.64] ;  /* 0x000000080a037981 */ /* 0x000ea8000c1e1900 */
[----:B------:R-:W3:Y:S01]  /*0f00*/  LDG.E R26, desc[UR8][R16.64+0x4] ;  /* 0x00000408101a7981 */ /* 0x000ee2000c1e1900 */
[----:B------:R-:W-:Y:S01]  /*0f10*/  BSSY.RECONVERGENT B0, `(.L_x_17) ;  /* 0x000000f000007945 */ /* 0x000fe20003800200 */
[----:B--2---:R-:W-:-:S04]  /*0f20*/  FADD R4, R3, 9.9999997473787516356e-06 ;  /* 0x3727c5ac03047421 */ /* 0x004fc80000000000 */
[----:B------:R0:W1:Y:S01]  /*0f30*/  MUFU.RSQ R23, R4 ;  /* 0x0000000400177308 */ /* 0x0000620000001400 */
[----:B------:R-:W-:Y:S01]  /*0f40*/  IADD3 R3, PT, PT, R4, -0xd000000, RZ ;  /* 0xf300000004037810 */ /* 0x000fe20007ffe0ff */
[----:B---3--:R-:W-:-:S03]  /*0f50*/  FADD R26, R26, -R5 ;  /* 0x800000051a1a7221 */ /* 0x008fc60000000000 */
[----:B------:R-:W-:-:S13]  /*0f60*/  ISETP.GT.U32.AND P0, PT, R3, 0x727fffff, PT ;  /* 0x727fffff0300780c */ /* 0x000fda0003f04070 */
[----:B01----:R-:W-:Y:S05]  /*0f70*/  @!P0 BRA `(.L_x_18) ;  /* 0x0000000000108947 */ /* 0x003fea0003800000 */
[----:B------:R-:W-:Y:S02]  /*0f80*/  MOV R3, R4 ;  /* 0x0000000400037202 */ /* 0x000fe40000000f00 */
[----:B------:R-:W-:-:S07]  /*0f90*/  MOV R2, 0xfb0 ;  /* 0x00000fb000027802 */ /* 0x000fce0000000f00 */
[----:B------:R-:W-:Y:S05]  /*0fa0*/  CALL.REL.NOINC `($__internal_0_$__cuda_sm20_sqrt_rn_f32_slowpath) ;  /* 0x00000030007c7944 */ /* 0x000fea0003c00000 */
[----:B------:R-:W-:Y:S05]  /*0fb0*/  BRA `(.L_x_19) ;  /* 0x0000000000107947 */ /* 0x000fea0003800000 */
.L_x_18:
[----:B------:R-:W-:Y:S01]  /*0fc0*/  FMUL.FTZ R25, R4, R23 ;  /* 0x0000001704197220 */ /* 0x000fe20000410000 */
[----:B------:R-:W-:-:S03]  /*0fd0*/  FMUL.FTZ R3, R23, 0.5 ;  /* 0x3f00000017037820 */ /* 0x000fc60000410000 */
[----:B------:R-:W-:-:S04]  /*0fe0*/  FFMA R2, -R25, R25, R4 ;  /* 0x0000001919027223 */ /* 0x000fc80000000104 */
[----:B------:R-:W-:-:S07]  /*0ff0*/  FFMA R25, R2, R3, R25 ;  /* 0x0000000302197223 */ /* 0x000fce0000000019 */
.L_x_19:
[----:B------:R-:W-:Y:S05]  /*1000*/  BSYNC.RECONVERGENT B0 ;  /* 0x0000000000007941 */ /* 0x000fea0003800200 */
.L_x_17:
[----:B------:R-:W0:Y:S01]  /*1010*/  MUFU.RCP R2, R25 ;  /* 0x0000001900027308 */ /* 0x000e220000001000 */
[----:B------:R-:W-:Y:S07]  /*1020*/  BSSY.RECONVERGENT B2, `(.L_x_20) ;  /* 0x000000c000027945 */ /* 0x000fee0003800200 */
[----:B------:R-:W1:Y:S01]  /*1030*/  FCHK P0, R26, R25 ;  /* 0x000000191a007302 */ /* 0x000e620000000000 */
[----:B0-----:R-:W-:-:S04]  /*1040*/  FFMA R3, R2, -R25, 1 ;  /* 0x3f80000002037423 */ /* 0x001fc80000000819 */
[----:B------:R-:W-:-:S04]  /*1050*/  FFMA R3, R2, R3, R2 ;  /* 0x0000000302037223 */ /* 0x000fc80000000002 */
[----:B------:R-:W-:-:S04]  /*1060*/  FFMA R2, R26, R3, RZ ;  /* 0x000000031a027223 */ /* 0x000fc800000000ff */
[----:B------:R-:W-:-:S04]  /*1070*/  FFMA R4, R2, -R25, R26 ;  /* 0x8000001902047223 */ /* 0x000fc8000000001a */
[----:B------:R-:W-:Y:S01]  /*1080*/  FFMA R2, R3, R4, R2 ;  /* 0x0000000403027223 */ /* 0x000fe20000000002 */
[----:B-1----:R-:W-:Y:S06]  /*1090*/  @!P0 BRA `(.L_x_21) ;  /* 0x0000000000108947 */ /* 0x002fec0003800000 */
[----:B------:R-:W-:Y:S02]  /*10a0*/  MOV R3, R26 ;  /* 0x0000001a00037202 */ /* 0x000fe40000000f00 */
[----:B------:R-:W-:Y:S02]  /*10b0*/  MOV R2, R25 ;  /* 0x0000001900027202 */ /* 0x000fe40000000f00 */
[----:B------:R-:W-:-:S07]  /*10c0*/  MOV R22, 0x10e0 ;  /* 0x000010e000167802 */ /* 0x000fce0000000f00 */
[----:B------:R-:W-:Y:S05]  /*10d0*/  CALL.REL.NOINC `($__internal_1_$__cuda_sm3x_div_rn_noftz_f32_slowpath) ;  /* 0x0000003000847944 */ /* 0x000fea0003c00000 */
.L_x_21:
[----:B------:R-:W-:Y:S05]  /*10e0*/  BSYNC.RECONVERGENT B2 ;  /* 0x0000000000027941 */ /* 0x000fea0003800200 */
.L_x_20:
        /* <DEDUP_REMOVED lines=14> */
.L_x_23:
[----:B------:R-:W-:Y:S01]  /*11d0*/  FMUL.FTZ R25, R4, R23 ;  /* 0x0000001704197220 */ /* 0x000fe20000410000 */
[----:B------:R-:W-:-:S03]  /*11e0*/  FMUL.FTZ R3, R23, 0.5 ;  /* 0x3f00000017037820 */ /* 0x000fc60000410000 */
[----:B------:R-:W-:-:S04]  /*11f0*/  FFMA R2, -R25, R25, R4 ;  /* 0x0000001919027223 */ /* 0x000fc80000000104 */
[----:B------:R-:W-:-:S07]  /*1200*/  FFMA R25, R2, R3, R25 ;  /* 0x0000000302197223 */ /* 0x000fce0000000019 */
.L_x_24:
[----:B------:R-:W-:Y:S05]  /*1210*/  BSYNC.RECONVERGENT B0 ;  /* 0x0000000000007941 */ /* 0x000fea0003800200 */
.L_x_22:
        /* <DEDUP_REMOVED lines=13> */
.L_x_26:
[----:B------:R-:W-:Y:S05]  /*12f0*/  BSYNC.RECONVERGENT B2 ;  /* 0x0000000000027941 */ /* 0x000fea0003800200 */
.L_x_25:
        /* <DEDUP_REMOVED lines=14> */
.L_x_28:
[----:B------:R-:W-:Y:S01]  /*13e0*/  FMUL.FTZ R25, R4, R23 ;  /* 0x0000001704197220 */ /* 0x000fe20000410000 */
[----:B------:R-:W-:-:S03]  /*13f0*/  FMUL.FTZ R3, R23, 0.5 ;  /* 0x3f00000017037820 */ /* 0x000fc60000410000 */
[----:B------:R-:W-:-:S04]  /*1400*/  FFMA R2, -R25, R25, R4 ;  /* 0x0000001919027223 */ /* 0x000fc80000000104 */
[----:B------:R-:W-:-:S07]  /*1410*/  FFMA R25, R2, R3, R25 ;  /* 0x0000000302197223 */ /* 0x000fce0000000019 */
.L_x_29:
[----:B------:R-:W-:Y:S05]  /*1420*/  BSYNC.RECONVERGENT B0 ;  /* 0x0000000000007941 */ /* 0x000fea0003800200 */
.L_x_27:
        /* <DEDUP_REMOVED lines=13> */
.L_x_31:
[----:B------:R-:W-:Y:S05]  /*1500*/  BSYNC.RECONVERGENT B2 ;  /* 0x0000000000027941 */ /* 0x000fea0003800200 */
.L_x_30:
        /* <DEDUP_REMOVED lines=14> */
.L_x_33:
[----:B------:R-:W-:Y:S01]  /*15f0*/  FMUL.FTZ R25, R4, R23 ;  /* 0x0000001704197220 */ /* 0x000fe20000410000 */
[----:B------:R-:W-:-:S03]  /*1600*/  FMUL.FTZ R3, R23, 0.5 ;  /* 0x3f00000017037820 */ /* 0x000fc60000410000 */
[----:B------:R-:W-:-:S04]  /*1610*/  FFMA R2, -R25, R25, R4 ;  /* 0x0000001919027223 */ /* 0x000fc80000000104 */
[----:B------:R-:W-:-:S07]  /*1620*/  FFMA R25, R2, R3, R25 ;  /* 0x0000000302197223 */ /* 0x000fce0000000019 */
.L_x_34:
[----:B------:R-:W-:Y:S05]  /*1630*/  BSYNC.RECONVERGENT B0 ;  /* 0x0000000000007941 */ /* 0x000fea0003800200 */
.L_x_32:
        /* <DEDUP_REMOVED lines=13> */
.L_x_36:
[----:B------:R-:W-:Y:S05]  /*1710*/  BSYNC.RECONVERGENT B2 ;  /* 0x0000000000027941 */ /* 0x000fea0003800200 */
.L_x_35:
        /* <DEDUP_REMOVED lines=14> */
.L_x_38:
[----:B------:R-:W-:Y:S01]  /*1800*/  FMUL.FTZ R25, R4, R23 ;  /* 0x0000001704197220 */ /* 0x000fe20000410000 */
[----:B------:R-:W-:-:S03]  /*1810*/  FMUL.FTZ R3, R23, 0.5 ;  /* 0x3f00000017037820 */ /* 0x000fc60000410000 */
[----:B------:R-:W-:-:S04]  /*1820*/  FFMA R2, -R25, R25, R4 ;  /* 0x0000001919027223 */ /* 0x000fc80000000104 */
[----:B------:R-:W-:-:S07]  /*1830*/  FFMA R25, R2, R3, R25 ;  /* 0x0000000302197223 */ /* 0x000fce0000000019 */
.L_x_39:
[----:B------:R-:W-:Y:S05]  /*1840*/  BSYNC.RECONVERGENT B0 ;  /* 0x0000000000007941 */ /* 0x000fea0003800200 */
.L_x_37:
        /* <DEDUP_REMOVED lines=13> */
.L_x_41:
[----:B------:R-:W-:Y:S05]  /*1920*/  BSYNC.RECONVERGENT B2 ;  /* 0x0000000000027941 */ /* 0x000fea0003800200 */
.L_x_40:
        /* <DEDUP_REMOVED lines=14> */
.L_x_43:
[----:B------:R-:W-:Y:S01]  /*1a10*/  FMUL.FTZ R25, R4, R23 ;  /* 0x0000001704197220 */ /* 0x000fe20000410000 */
[----:B------:R-:W-:-:S03]  /*1a20*/  FMUL.FTZ R3, R23, 0.5 ;  /* 0x3f00000017037820 */ /* 0x000fc60000410000 */
[----:B------:R-:W-:-:S04]  /*1a30*/  FFMA R2, -R25, R25, R4 ;  /* 0x0000001919027223 */ /* 0x000fc80000000104 */
[----:B------:R-:W-:-:S07]  /*1a40*/  FFMA R25, R2, R3, R25 ;  /* 0x0000000302197223 */ /* 0x000fce0000000019 */
.L_x_44:
[----:B------:R-:W-:Y:S05]  /*1a50*/  BSYNC.RECONVERGENT B0 ;  /* 0x0000000000007941 */ /* 0x000fea0003800200 */
.L_x_42:
        /* <DEDUP_REMOVED lines=13> */
.L_x_46:
[----:B------:R-:W-:Y:S05]  /*1b30*/  BSYNC.RECONVERGENT B2 ;  /* 0x0000000000027941 */ /* 0x000fea0003800200 */
.L_x_45:
        /* <DEDUP_REMOVED lines=14> */
.L_x_48:
[----:B------:R-:W-:Y:S01]  /*1c20*/  FMUL.FTZ R25, R4, R23 ;  /* 0x0000001704197220 */ /* 0x000fe20000410000 */
[----:B------:R-:W-:-:S03]  /*1c30*/  FMUL.FTZ R3, R23, 0.5 ;  /* 0x3f00000017037820 */ /* 0x000fc60000410000 */
[----:B------:R-:W-:-:S04]  /*1c40*/  FFMA R2, -R25, R25, R4 ;  /* 0x0000001919027223 */ /* 0x000fc80000000104 */
[----:B------:R-:W-:-:S07]  /*1c50*/  FFMA R25, R2, R3, R25 ;  /* 0x0000000302197223 */ /* 0x000fce0000000019 */
.L_x_49:
[----:B------:R-:W-:Y:S05]  /*1c60*/  BSYNC.RECONVERGENT B0 ;  /* 0x0000000000007941 */ /* 0x000fea0003800200 */
.L_x_47:
        /* <DEDUP_REMOVED lines=13> */
.L_x_51:
[----:B------:R-:W-:Y:S05]  /*1d40*/  BSYNC.RECONVERGENT B2 ;  /* 0x0000000000027941 */ /* 0x000fea0003800200 */
.L_x_50:
[----:B------:R-:W-:Y:S01]  /*1d50*/  UIADD3 UR5, UPT, UPT, UR5, 0x8, URZ ;  /* 0x0000000805057890 */ /* 0x000fe2000fffe0ff */
[----:B------:R2:W-:Y:S01]  /*1d60*/  STG.E desc[UR8][R18.64+0x1c], R2 ;  /* 0x00001c0212007986 */ /* 0x0005e2000c101908 */
[----:B------:R-:W-:-:S04]  /*1d70*/  LOP3.LUT R3, R20, 0x7ffffff8, RZ, 0xc0, !PT ;  /* 0x7ffffff814037812 */ /* 0x000fc800078ec0ff */
[----:B------:R-:W-:-:S13]  /*1d80*/  ISETP.NE.AND P0, PT, R3, UR5, PT ;  /* 0x0000000503007c0c */ /* 0x000fda000bf05270 */
[----:B--2---:R-:W-:Y:S05]  /*1d90*/  @P0 BRA `(.L_x_52) ;  /* 0xffffffec00c40947 */ /* 0x004fea000383ffff */
[----:B------:R-:W-:-:S07]  /*1da0*/  MOV R13, R3 ;  /* 0x00000003000d7202 */ /* 0x000fce0000000f00 */
.L_x_11:
[----:B------:R-:W-:-:S13]  /*1db0*/  ISETP.NE.AND P0, PT, R8, RZ, PT ;  /* 0x000000ff0800720c */ /* 0x000fda0003f05270 */
[----:B------:R-:W-:Y:S05]  /*1dc0*/  @!P0 BRA `(.L_x_53) ;  /* 0x0000001000088947 */ /* 0x000fea0003800000 */
[----:B------:R-:W-:-:S04]  /*1dd0*/  IADD3 R2, PT, PT, R8, -0x1, RZ ;  /* 0xffffffff08027810 */ /* 0x000fc80007ffe0ff */
[----:B------:R-:W-:-:S13]  /*1de0*/  ISETP.GE.U32.AND P0, PT, R2, 0x3, PT ;  /* 0x000000030200780c */ /* 0x000fda0003f06070 */
[----:B------:R-:W-:Y:S05]  /*1df0*/  @!P0 BRA `(.L_x_54) ;  /* 0x0000000800288947 */ /* 0x000fea0003800000 */
[----:B0-----:R-:W0:Y:S01]  /*1e00*/  LDC.64 R14, c[0x0][0x380] ;  /* 0x0000e000ff0e7b82 */ /* 0x001e220000000a00 */
[----:B------:R-:W2:Y:S01]  /*1e10*/  LDG.E R2, desc[UR8][R10.64] ;  /* 0x000000080a027981 */ /* 0x000ea2000c1e1900 */
[----:B------:R-:W-:-:S05]  /*1e20*/  IADD3 R12, PT, PT, R6, R13, RZ ;  /* 0x0000000d060c7210 */ /* 0x000fca0007ffe0ff */
[----:B0-----:R-:W-:-:S05]  /*1e30*/  IMAD.WIDE R14, R12, 0x4, R14 ;  /* 0x000000040c0e7825 */ /* 0x001fca00078e020e */
[----:B------:R-:W3:Y:S01]  /*1e40*/  LDG.E R16, desc[UR8][R14.64] ;  /* 0x000000080e107981 */ /* 0x000ee2000c1e1900 */
[----:B------:R-:W-:Y:S01]  /*1e50*/  BSSY.RECONVERGENT B0, `(.L_x_55) ;  /* 0x000000f000007945 */ /* 0x000fe20003800200 */
[----:B--2---:R-:W-:-:S04]  /*1e60*/  FADD R4, R2, 9.9999997473787516356e-06 ;  /* 0x3727c5ac02047421 */ /* 0x004fc80000000000 */
[----:B------:R0:W1:Y:S01]  /*1e70*/  MUFU.RSQ R3, R4 ;  /* 0x0000000400037308 */ /* 0x0000620000001400 */
[----:B------:R-:W-:-:S04]  /*1e80*/  IADD3 R2, PT, PT, R4, -0xd000000, RZ ;  /* 0xf300000004027810 */ /* 0x000fc80007ffe0ff */
[----:B------:R-:W-:Y:S01]  /*1e90*/  ISETP.GT.U32.AND P0, PT, R2, 0x727fffff, PT ;  /* 0x727fffff0200780c */ /* 0x000fe20003f04070 */
[----:B---3--:R-:W-:-:S12]  /*1ea0*/  FADD R16, R16, -R5 ;  /* 0x8000000510107221 */ /* 0x008fd80000000000 */
[----:B01----:R-:W-:Y:S05]  /*1eb0*/  @!P0 BRA `(.L_x_56) ;  /* 0x0000000000108947 */ /* 0x003fea0003800000 */
[----:B------:R-:W-:Y:S02]  /*1ec0*/  MOV R3, R4 ;  /* 0x0000000400037202 */ /* 0x000fe40000000f00 */
[----:B------:R-:W-:-:S07]  /*1ed0*/  MOV R2, 0x1ef0 ;  /* 0x00001ef000027802 */ /* 0x000fce0000000f00 */
[----:B------:R-:W-:Y:S05]  /*1ee0*/  CALL.REL.NOINC `($__internal_0_$__cuda_sm20_sqrt_rn_f32_slowpath) ;  /* 0x0000002000ac7944 */ /* 0x000fea0003c00000 */
[----:B------:R-:W-:Y:S05]  /*1ef0*/  BRA `(.L_x_57) ;  /* 0x0000000000107947 */ /* 0x000fea0003800000 */
.L_x_56:
[----:B------:R-:W-:Y:S01]  /*1f00*/  FMUL.FTZ R25, R4, R3 ;  /* 0x0000000304197220 */ /* 0x000fe20000410000 */
[----:B------:R-:W-:-:S03]  /*1f10*/  FMUL.FTZ R3, R3, 0.5 ;  /* 0x3f00000003037820 */ /* 0x000fc60000410000 */
[----:B------:R-:W-:-:S04]  /*1f20*/  FFMA R2, -R25, R25, R4 ;  /* 0x0000001919027223 */ /* 0x000fc80000000104 */
[----:B------:R-:W-:-:S07]  /*1f30*/  FFMA R25, R2, R3, R25 ;  /* 0x0000000302197223 */ /* 0x000fce0000000019 */
.L_x_57:
[----:B------:R-:W-:Y:S05]  /*1f40*/  BSYNC.RECONVERGENT B0 ;  /* 0x0000000000007941 */ /* 0x000fea0003800200 */
.L_x_55:
        /* <DEDUP_REMOVED lines=13> */
.L_x_59:
[----:B------:R-:W-:Y:S05]  /*2020*/  BSYNC.RECONVERGENT B2 ;  /* 0x0000000000027941 */ /* 0x000fea0003800200 */
.L_x_58:
[----:B------:R-:W0:Y:S02]  /*2030*/  LDC.64 R16, c[0x0][0x398] ;  /* 0x0000e600ff107b82 */ /* 0x000e240000000a00 */
        /* <DEDUP_REMOVED lines=15> */
.L_x_61:
[----:B------:R-:W-:Y:S01]  /*2130*/  FMUL.FTZ R25, R4, R19 ;  /* 0x0000001304197220 */ /* 0x000fe20000410000 */
[----:B------:R-:W-:-:S03]  /*2140*/  FMUL.FTZ R3, R19, 0.5 ;  /* 0x3f00000013037820 */ /* 0x000fc60000410000 */
[----:B------:R-:W-:-:S04]  /*2150*/  FFMA R2, -R25, R25, R4 ;  /* 0x0000001919027223 */ /* 0x000fc80000000104 */
[----:B------:R-:W-:-:S07]  /*2160*/  FFMA R25, R2, R3, R25 ;  /* 0x0000000302197223 */ /* 0x000fce0000000019 */
.L_x_62:
[----:B------:R-:W-:Y:S05]  /*2170*/  BSYNC.RECONVERGENT B0 ;  /* 0x0000000000007941 */ /* 0x000fea0003800200 */
.L_x_60:
        /* <DEDUP_REMOVED lines=13> */
.L_x_64:
[----:B------:R-:W-:Y:S05]  /*2250*/  BSYNC.RECONVERGENT B2 ;  /* 0x0000000000027941 */ /* 0x000fea0003800200 */
.L_x_63:
        /* <DEDUP_REMOVED lines=14> */
.L_x_66:
[----:B------:R-:W-:Y:S01]  /*2340*/  FMUL.FTZ R25, R4, R19 ;  /* 0x0000001304197220 */ /* 0x000fe20000410000 */
[----:B------:R-:W-:-:S03]  /*2350*/  FMUL.FTZ R3, R19, 0.5 ;  /* 0x3f00000013037820 */ /* 0x000fc60000410000 */
[----:B------:R-:W-:-:S04]  /*2360*/  FFMA R2, -R25, R25, R4 ;  /* 0x0000001919027223 */ /* 0x000fc80000000104 */
[----:B------:R-:W-:-:S07]  /*2370*/  FFMA R25, R2, R3, R25 ;  /* 0x0000000302197223 */ /* 0x000fce0000000019 */
.L_x_67:
[----:B------:R-:W-:Y:S05]  /*2380*/  BSYNC.RECONVERGENT B0 ;  /* 0x0000000000007941 */ /* 0x000fea0003800200 */
.L_x_65:
        /* <DEDUP_REMOVED lines=13> */
.L_x_69:
[----:B------:R-:W-:Y:S05]  /*2460*/  BSYNC.RECONVERGENT B2 ;  /* 0x0000000000027941 */ /* 0x000fea0003800200 */
.L_x_68:
        /* <DEDUP_REMOVED lines=14> */
.L_x_71:
[----:B------:R-:W-:Y:S01]  /*2550*/  FMUL.FTZ R25, R4, R19 ;  /* 0x0000001304197220 */ /* 0x000fe20000410000 */
[----:B------:R-:W-:-:S03]  /*2560*/  FMUL.FTZ R3, R19, 0.5 ;  /* 0x3f00000013037820 */ /* 0x000fc60000410000 */
[----:B------:R-:W-:-:S04]  /*2570*/  FFMA R2, -R25, R25, R4 ;  /* 0x0000001919027223 */ /* 0x000fc80000000104 */
[----:B------:R-:W-:-:S07]  /*2580*/  FFMA R25, R2, R3, R25 ;  /* 0x0000000302197223 */ /* 0x000fce0000000019 */
.L_x_72:
[----:B------:R-:W-:Y:S05]  /*2590*/  BSYNC.RECONVERGENT B0 ;  /* 0x0000000000007941 */ /* 0x000fea0003800200 */
.L_x_70:
        /* <DEDUP_REMOVED lines=13> */
.L_x_74:
[----:B------:R-:W-:Y:S05]  /*2670*/  BSYNC.RECONVERGENT B2 ;  /* 0x0000000000027941 */ /* 0x000fea0003800200 */
.L_x_73:
[----:B------:R1:W-:Y:S01]  /*2680*/  STG.E desc[UR8][R16.64+0xc], R2 ;  /* 0x00000c0210007986 */ /* 0x0003e2000c101908 */
[----:B------:R-:W-:-:S07]  /*2690*/  IADD3 R13, PT, PT, R13, 0x4, RZ ;  /* 0x000000040d0d7810 */ /* 0x000fce0007ffe0ff */
.L_x_54:
[----:B------:R-:W-:-:S13]  /*26a0*/  ISETP.NE.AND P0, PT, R7, RZ, PT ;  /* 0x000000ff0700720c */ /* 0x000fda0003f05270 */
[----:B------:R-:W-:Y:S05]  /*26b0*/  @!P0 BRA `(.L_x_53) ;  /* 0x0000000400cc8947 */ /* 0x000fea0003800000 */
[----:B------:R-:W-:-:S13]  /*26c0*/  ISETP.NE.AND P0, PT, R7, 0x1, PT ;  /* 0x000000010700780c */ /* 0x000fda0003f05270 */
[----:B------:R-:W-:Y:S05]  /*26d0*/  @!P0 BRA `(.L_x_75) ;  /* 0x0000000400208947 */ /* 0x000fea0003800000 */
[----:B0-----:R-:W0:Y:S01]  /*26e0*/  LDC.64 R14, c[0x0][0x380] ;  /* 0x0000e000ff0e7b82 */ /* 0x001e220000000a00 */
[----:B-1----:R-:W2:Y:S01]  /*26f0*/  LDG.E R2, desc[UR8][R10.64] ;  /* 0x000000080a027981 */ /* 0x002ea2000c1e1900 */
        /* <DEDUP_REMOVED lines=14> */
.L_x_77:
[----:B------:R-:W-:Y:S01]  /*27e0*/  FMUL.FTZ R25, R4, R3 ;  /* 0x0000000304197220 */ /* 0x000fe20000410000 */
[----:B------:R-:W-:-:S03]  /*27f0*/  FMUL.FTZ R3, R3, 0.5 ;  /* 0x3f00000003037820 */ /* 0x000fc60000410000 */
[----:B------:R-:W-:-:S04]  /*2800*/  FFMA R2, -R25, R25, R4 ;  /* 0x0000001919027223 */ /* 0x000fc80000000104 */
[----:B------:R-:W-:-:S07]  /*2810*/  FFMA R25, R2, R3, R25 ;  /* 0x0000000302197223 */ /* 0x000fce0000000019 */
.L_x_78:
[----:B------:R-:W-:Y:S05]  /*2820*/  BSYNC.RECONVERGENT B0 ;  /* 0x0000000000007941 */ /* 0x000fea0003800200 */
.L_x_76:
        /* <DEDUP_REMOVED lines=13> */
.L_x_80:
[----:B------:R-:W-:Y:S05]  /*2900*/  BSYNC.RECONVERGENT B2 ;  /* 0x0000000000027941 */ /* 0x000fea0003800200 */
.L_x_79:
        /* <DEDUP_REMOVED lines=16> */
.L_x_82:
[----:B------:R-:W-:Y:S01]  /*2a10*/  FMUL.FTZ R25, R4, R19 ;  /* 0x0000001304197220 */ /* 0x000fe20000410000 */
[----:B------:R-:W-:-:S03]  /*2a20*/  FMUL.FTZ R3, R19, 0.5 ;  /* 0x3f00000013037820 */ /* 0x000fc60000410000 */
[----:B------:R-:W-:-:S04]  /*2a30*/  FFMA R2, -R25, R25, R4 ;  /* 0x0000001919027223 */ /* 0x000fc80000000104 */
[----:B------:R-:W-:-:S07]  /*2a40*/  FFMA R25, R2, R3, R25 ;  /* 0x0000000302197223 */ /* 0x000fce0000000019 */
.L_x_83:
[----:B------:R-:W-:Y:S05]  /*2a50*/  BSYNC.RECONVERGENT B0 ;  /* 0x0000000000007941 */ /* 0x000fea0003800200 */
.L_x_81:
        /* <DEDUP_REMOVED lines=13> */
.L_x_85:
[----:B------:R-:W-:Y:S05]  /*2b30*/  BSYNC.RECONVERGENT B2 ;  /* 0x0000000000027941 */ /* 0x000fea0003800200 */
.L_x_84:
[----:B------:R2:W-:Y:S01]  /*2b40*/  STG.E desc[UR8][R16.64+0x4], R2 ;  /* 0x0000040210007986 */ /* 0x0005e2000c101908 */
[----:B------:R-:W-:-:S07]  /*2b50*/  IADD3 R13, PT, PT, R13, 0x2, RZ ;  /* 0x000000020d0d7810 */ /* 0x000fce0007ffe0ff */
.L_x_75:
[----:B-12---:R-:W-:-:S04]  /*2b60*/  LOP3.LUT R2, R20, 0x1, RZ, 0xc0, !PT ;  /* 0x0000000114027812 */ /* 0x006fc800078ec0ff */
[----:B------:R-:W-:-:S13]  /*2b70*/  ISETP.NE.U32.AND P0, PT, R2, 0x1, PT ;  /* 0x000000010200780c */ /* 0x000fda0003f05070 */
[----:B------:R-:W-:Y:S05]  /*2b80*/  @P0 BRA `(.L_x_53) ;  /* 0x0000000000980947 */ /* 0x000fea0003800000 */
[----:B------:R-:W1:Y:S01]  /*2b90*/  LDC.64 R2, c[0x0][0x380] ;  /* 0x0000e000ff027b82 */ /* 0x000e620000000a00 */
[----:B0-----:R-:W2:Y:S01]  /*2ba0*/  LDG.E R10, desc[UR8][R10.64] ;  /* 0x000000080a0a7981 */ /* 0x001ea2000c1e1900 */
[----:B------:R-:W-:-:S05]  /*2bb0*/  IADD3 R6, PT, PT, R6, R13, RZ ;  /* 0x0000000d06067210 */ /* 0x000fca0007ffe0ff */
[----:B-1----:R-:W-:-:S06]  /*2bc0*/  IMAD.WIDE R2, R6, 0x4, R2 ;  /* 0x0000000406027825 */ /* 0x002fcc00078e0202 */
[----:B------:R2:W3:Y:S01]  /*2bd0*/  LDG.E R2, desc[UR8][R2.64] ;  /* 0x0000000802027981 */ /* 0x0004e2000c1e1900 */
[----:B------:R-:W-:Y:S01]  /*2be0*/  BSSY.RECONVERGENT B0, `(.L_x_86) ;  /* 0x000000f000007945 */ /* 0x000fe20003800200 */
[----:B--2---:R-:W-:-:S04]  /*2bf0*/  FADD R3, R10, 9.9999997473787516356e-06 ;  /* 0x3727c5ac0a037421 */ /* 0x004fc80000000000 */
[----:B------:R0:W1:Y:S01]  /*2c00*/  MUFU.RSQ R12, R3 ;  /* 0x00000003000c7308 */ /* 0x0000620000001400 */
[----:B------:R-:W-:-:S04]  /*2c10*/  IADD3 R4, PT, PT, R3, -0xd000000, RZ ;  /* 0xf300000003047810 */ /* 0x000fc80007ffe0ff */
[----:B------:R-:W-:Y:S01]  /*2c20*/  ISETP.GT.U32.AND P0, PT, R4, 0x727fffff, PT ;  /* 0x727fffff0400780c */ /* 0x000fe20003f04070 */
[----:B---3--:R-:W-:-:S12]  /*2c30*/  FADD R5, R2, -R5 ;  /* 0x8000000502057221 */ /* 0x008fd80000000000 */
[----:B01----:R-:W-:Y:S05]  /*2c40*/  @!P0 BRA `(.L_x_87) ;  /* 0x0000000000108947 */ /* 0x003fea0003800000 */
[----:B------:R-:W-:-:S07]  /*2c50*/  MOV R2, 0x2c70 ;  /* 0x00002c7000027802 */ /* 0x000fce0000000f00 */
[----:B------:R-:W-:Y:S05]  /*2c60*/  CALL.REL.NOINC `($__internal_0_$__cuda_sm20_sqrt_rn_f32_slowpath) ;  /* 0x00000014004c7944 */ /* 0x000fea0003c00000 */
[----:B------:R-:W-:Y:S01]  /*2c70*/  MOV R2, R25 ;  /* 0x0000001900027202 */ /* 0x000fe20000000f00 */
[----:B------:R-:W-:Y:S06]  /*2c80*/  BRA `(.L_x_88) ;  /* 0x0000000000107947 */ /* 0x000fec0003800000 */
.L_x_87:
[----:B------:R-:W-:Y:S01]  /*2c90*/  FMUL.FTZ R2, R3, R12 ;  /* 0x0000000c03027220 */ /* 0x000fe20000410000 */
[----:B------:R-:W-:-:S03]  /*2ca0*/  FMUL.FTZ R4, R12, 0.5 ;  /* 0x3f0000000c047820 */ /* 0x000fc60000410000 */
[----:B------:R-:W-:-:S04]  /*2cb0*/  FFMA R3, -R2, R2, R3 ;  /* 0x0000000202037223 */ /* 0x000fc80000000103 */
[----:B------:R-:W-:-:S07]  /*2cc0*/  FFMA R2, R3, R4, R2 ;  /* 0x0000000403027223 */ /* 0x000fce0000000002 */
.L_x_88:
[----:B------:R-:W-:Y:S05]  /*2cd0*/  BSYNC.RECONVERGENT B0 ;  /* 0x0000000000007941 */ /* 0x000fea0003800200 */
.L_x_86:
        /* <DEDUP_REMOVED lines=10> */
[----:B------:R-:W-:-:S07]  /*2d80*/  MOV R22, 0x2da0 ;  /* 0x00002da000167802 */ /* 0x000fce0000000f00 */
[----:B------:R-:W-:Y:S05]  /*2d90*/  CALL.REL.NOINC `($__internal_1_$__cuda_sm3x_div_rn_noftz_f32_slowpath) ;  /* 0x0000001400547944 */ /* 0x000fea0003c00000 */
[----:B------:R-:W-:-:S07]  /*2da0*/  MOV R11, R2 ;  /* 0x00000002000b7202 */ /* 0x000fce0000000f00 */
.L_x_90:
[----:B------:R-:W-:Y:S05]  /*2db0*/  BSYNC.RECONVERGENT B2 ;  /* 0x0000000000027941 */ /* 0x000fea0003800200 */
.L_x_89:
[----:B------:R-:W0:Y:S02]  /*2dc0*/  LDC.64 R2, c[0x0][0x398] ;  /* 0x0000e600ff027b82 */ /* 0x000e240000000a00 */
[----:B0-----:R-:W-:-:S05]  /*2dd0*/  IMAD.WIDE R2, R6, 0x4, R2 ;  /* 0x0000000406027825 */ /* 0x001fca00078e0202 */
[----:B------:R2:W-:Y:S02]  /*2de0*/  STG.E desc[UR8][R2.64], R11 ;  /* 0x0000000b02007986 */ /* 0x0005e4000c101908 */
.L_x_53:
[----:B------:R-:W3:Y:S01]  /*2df0*/  LDCU UR5, c[0x0][0x3c0] ;  /* 0x00007800ff0577ac */ /* 0x000ee20008000800 */
[----:B------:R-:W-:-:S04]  /*2e00*/  UIADD3 UR4, UPT, UPT, UR4, 0x1, URZ ;  /* 0x0000000104047890 */ /* 0x000fc8000fffe0ff */
[----:B---3--:R-:W-:-:S09]  /*2e10*/  UISETP.NE.AND UP0, UPT, UR4, UR5, UPT ;  /* 0x000000050400728c */ /* 0x008fd2000bf05270 */
[----:B------:R-:W-:Y:S05]  /*2e20*/  BRA.U !UP0, `(.L_x_0) ;  /* 0x0000000508747547 */ /* 0x000fea000b800000 */
[----:B------:R-:W-:Y:S05]  /*2e30*/  BRA `(.L_x_91) ;  /* 0xffffffd000d07947 */ /* 0x000fea000383ffff */
.L_x_1:
[----:B------:R-:W-:Y:S01]  /*2e40*/  UISETP.GE.U32.AND UP0, UPT, UR6, 0x4, UPT ;  /* 0x000000040600788c */ /* 0x000fe2000bf06070 */
[----:B------:R-:W-:Y:S01]  /*2e50*/  HFMA2 R6, -RZ, RZ, 0, 0 ;  /* 0x00000000ff067431 */ /* 0x000fe200000001ff */
[----:B------:R-:W-:-:S07]  /*2e60*/  ULOP3.LUT UR5, UR6, 0x3, URZ, 0xc0, !UPT ;  /* 0x0000000306057892 */ /* 0x000fce000f8ec0ff */
[----:B------:R-:W-:Y:S05]  /*2e70*/  BRA.U !UP0, `(.L_x_92) ;  /* 0x0000000108887547 */ /* 0x000fea000b800000 */
[----:B------:R-:W0:Y:S01]  /*2e80*/  MUFU.RCP R3, R0 ;  /* 0x0000000000037308 */ /* 0x000e220000001000 */
[----:B------:R-:W-:-:S06]  /*2e90*/  ULOP3.LUT UR4, UR6, 0x7ffffffc, URZ, 0xc0, !UPT ;  /* 0x7ffffffc06047892 */ /* 0x000fcc000f8ec0ff */
[----:B------:R-:W-:Y:S01]  /*2ea0*/  MOV R6, UR4 ;  /* 0x0000000400067c02 */ /* 0x000fe20008000f00 */
[----:B------:R-:W1:Y:S01]  /*2eb0*/  FCHK P0, RZ, R0 ;  /* 0x00000000ff007302 */ /* 0x000e620000000000 */
[----:B0-----:R-:W-:-:S04]  /*2ec0*/  FFMA R2, -R0, R3, 1 ;  /* 0x3f80000000027423 */ /* 0x001fc80000000103 */
[----:B------:R-:W-:-:S04]  /*2ed0*/  FFMA R4, R3, R2, R3 ;  /* 0x0000000203047223 */ /* 0x000fc80000000003 */
[----:B------:R-:W-:-:S04]  /*2ee0*/  FFMA R3, RZ, R4, RZ ;  /* 0x00000004ff037223 */ /* 0x000fc800000000ff */
[----:B------:R-:W-:-:S04]  /*2ef0*/  FFMA R2, -R0, R3, RZ ;  /* 0x0000000300027223 */ /* 0x000fc800000001ff */
[----:B------:R-:W-:Y:S01]  /*2f00*/  FFMA R7, R4, R2, R3 ;  /* 0x0000000204077223 */ /* 0x000fe20000000003 */
[----:B-1----:R-:W-:Y:S06]  /*2f10*/  @!P0 BRA `(.L_x_93) ;  /* 0x0000000000148947 */ /* 0x002fec0003800000 */
[----:B------:R-:W-:Y:S02]  /*2f20*/  MOV R3, RZ ;  /* 0x000000ff00037202 */ /* 0x000fe40000000f00 */
[----:B------:R-:W-:Y:S02]  /*2f30*/  MOV R2, R0 ;  /* 0x0000000000027202 */ /* 0x000fe40000000f00 */
[----:B------:R-:W-:-:S07]  /*2f40*/  MOV R22, 0x2f60 ;  /* 0x00002f6000167802 */ /* 0x000fce0000000f00 */
[----:B------:R-:W-:Y:S05]  /*2f50*/  CALL.REL.NOINC `($__internal_1_$__cuda_sm3x_div_rn_noftz_f32_slowpath) ;  /* 0x0000001000e47944 */ /* 0x000fea0003c00000 */
[----:B------:R-:W-:-:S07]  /*2f60*/  MOV R7, R2 ;  /* 0x0000000200077202 */ /* 0x000fce0000000f00 */
.L_x_93:
[----:B------:R-:W0:Y:S01]  /*2f70*/  LDC.64 R8, c[0x0][0x3a0] ;  /* 0x0000e800ff087b82 */ /* 0x000e220000000a00 */
[----:B------:R-:W-:Y:S02]  /*2f80*/  HFMA2 R12, -RZ, RZ, 0, 0 ;  /* 0x00000000ff0c7431 */ /* 0x000fe400000001ff */
[----:B------:R-:W-:Y:S01]  /*2f90*/  FFMA R13, -R7, R7, R7 ;  /* 0x00000007070d7223 */ /* 0x000fe20000000107 */
[----:B------:R-:W1:Y:S04]  /*2fa0*/  LDCU UR6, c[0x0][0x3c0] ;  /* 0x00007800ff0677ac */ /* 0x000e680008000800 */
[----:B------:R-:W2:Y:S02]  /*2fb0*/  LDC.64 R10, c[0x0][0x3a8] ;  /* 0x0000ea00ff0a7b82 */ /* 0x000ea40000000a00 */
.L_x_94:
[----:B-1-3--:R-:W-:Y:S01]  /*2fc0*/  IMAD R5, R21, UR6, R12 ;  /* 0x0000000615057c24 */ /* 0x00afe2000f8e020c */
[----:B------:R-:W-:-:S03]  /*2fd0*/  IADD3 R12, PT, PT, R12, 0x4, RZ ;  /* 0x000000040c0c7810 */ /* 0x000fc60007ffe0ff */
[----:B0-----:R-:W-:Y:S01]  /*2fe0*/  IMAD.WIDE R2, R5, 0x4, R8 ;  /* 0x0000000405027825 */ /* 0x001fe200078e0208 */
[----:B------:R-:W-:-:S03]  /*2ff0*/  ISETP.NE.AND P0, PT, R12, R6, PT ;  /* 0x000000060c00720c */ /* 0x000fc60003f05270 */
[----:B--2---:R-:W-:Y:S01]  /*3000*/  IMAD.WIDE R4, R5, 0x4, R10 ;  /* 0x0000000405047825 */ /* 0x004fe200078e020a */
[----:B------:R3:W-:Y:S04]  /*3010*/  STG.E desc[UR8][R2.64], R7 ;  /* 0x0000000702007986 */ /* 0x0007e8000c101908 */
[----:B------:R3:W-:Y:S04]  /*3020*/  STG.E desc[UR8][R4.64], R13 ;  /* 0x0000000d04007986 */ /* 0x0007e8000c101908 */
[----:B------:R3:W-:Y:S04]  /*3030*/  STG.E desc[UR8][R2.64+0x4], R7 ;  /* 0x0000040702007986 */ /* 0x0007e8000c101908 */
[----:B------:R3:W-:Y:S04]  /*3040*/  STG.E desc[UR8][R4.64+0x4], R13 ;  /* 0x0000040d04007986 */ /* 0x0007e8000c101908 */
[----:B------:R3:W-:Y:S04]  /*3050*/  STG.E desc[UR8][R2.64+0x8], R7 ;  /* 0x0000080702007986 */ /* 0x0007e8000c101908 */
[----:B------:R3:W-:Y:S04]  /*3060*/  STG.E desc[UR8][R4.64+0x8], R13 ;  /* 0x0000080d04007986 */ /* 0x0007e8000c101908 */
[----:B------:R3:W-:Y:S04]  /*3070*/  STG.E desc[UR8][R2.64+0xc], R7 ;  /* 0x00000c0702007986 */ /* 0x0007e8000c101908 */
[----:B------:R3:W-:Y:S01]  /*3080*/  STG.E desc[UR8][R4.64+0xc], R13 ;  /* 0x00000c0d04007986 */ /* 0x0007e2000c101908 */
[----:B------:R-:W-:Y:S05]  /*3090*/  @P0 BRA `(.L_x_94) ;  /* 0xfffffffc00c80947 */ /* 0x000fea000383ffff */
.L_x_92:
[----:B------:R-:W-:-:S09]  /*30a0*/  UISETP.NE.AND UP0, UPT, UR5, URZ, UPT ;  /* 0x000000ff0500728c */ /* 0x000fd2000bf05270 */
[----:B------:R-:W-:Y:S05]  /*30b0*/  BRA.U !UP0, `(.L_x_0) ;  /* 0x0000000108d07547 */ /* 0x000fea000b800000 */
[----:B------:R-:W-:-:S09]  /*30c0*/  UISETP.NE.AND UP0, UPT, UR5, 0x1, UPT ;  /* 0x000000010500788c */ /* 0x000fd2000bf05270 */
[----:B------:R-:W-:Y:S05]  /*30d0*/  BRA.U !UP0, `(.L_x_95) ;  /* 0x0000000108647547 */ /* 0x000fea000b800000 */
[----:B---3--:R-:W0:Y:S08]  /*30e0*/  MUFU.RCP R3, R0 ;  /* 0x0000000000037308 */ /* 0x008e300000001000 */
        /* <DEDUP_REMOVED lines=12> */
.L_x_96:
[----:B------:R-:W0:Y:S01]  /*31b0*/  LDC.64 R2, c[0x0][0x3a0] ;  /* 0x0000e800ff027b82 */ /* 0x000e220000000a00 */
[----:B------:R-:W1:Y:S01]  /*31c0*/  LDCU UR6, c[0x0][0x3c0] ;  /* 0x00007800ff0677ac */ /* 0x000e620008000800 */
[----:B------:R-:W-:-:S06]  /*31d0*/  FFMA R11, -R7, R7, R7 ;  /* 0x00000007070b7223 */ /* 0x000fcc0000000107 */
[----:B------:R-:W2:Y:S01]  /*31e0*/  LDC.64 R4, c[0x0][0x3a8] ;  /* 0x0000ea00ff047b82 */ /* 0x000ea20000000a00 */
[----:B-1----:R-:W-:Y:S01]  /*31f0*/  IMAD R9, R21, UR6, R6 ;  /* 0x0000000615097c24 */ /* 0x002fe2000f8e0206 */
[----:B------:R-:W-:-:S03]  /*3200*/  IADD3 R6, PT, PT, R6, 0x2, RZ ;  /* 0x0000000206067810 */ /* 0x000fc60007ffe0ff */
[----:B0-----:R-:W-:-:S05]  /*3210*/  IMAD.WIDE R2, R9, 0x4, R2 ;  /* 0x0000000409027825 */ /* 0x001fca00078e0202 */
[----:B------:R0:W-:Y:S01]  /*3220*/  STG.E desc[UR8][R2.64], R7 ;  /* 0x0000000702007986 */ /* 0x0001e2000c101908 */
[----:B--2---:R-:W-:-:S05]  /*3230*/  IMAD.WIDE R4, R9, 0x4, R4 ;  /* 0x0000000409047825 */ /* 0x004fca00078e0204 */
[----:B------:R0:W-:Y:S04]  /*3240*/  STG.E desc[UR8][R4.64], R11 ;  /* 0x0000000b04007986 */ /* 0x0001e8000c101908 */
[----:B------:R0:W-:Y:S04]  /*3250*/  STG.E desc[UR8][R2.64+0x4], R7 ;  /* 0x0000040702007986 */ /* 0x0001e8000c101908 */
[----:B------:R0:W-:Y:S02]  /*3260*/  STG.E desc[UR8][R4.64+0x4], R11 ;  /* 0x0000040b04007986 */ /* 0x0001e4000c101908 */
.L_x_95:
[----:B------:R-:W-:-:S04]  /*3270*/  ULOP3.LUT UR4, UR6, 0x1, URZ, 0xc0, !UPT ;  /* 0x0000000106047892 */ /* 0x000fc8000f8ec0ff */
[----:B------:R-:W-:-:S09]  /*3280*/  UISETP.NE.U32.AND UP0, UPT, UR4, 0x1, UPT ;  /* 0x000000010400788c */ /* 0x000fd2000bf05070 */
[----:B------:R-:W-:Y:S05]  /*3290*/  BRA.U UP0, `(.L_x_0) ;  /* 0x0000000100587547 */ /* 0x000fea000b800000 */
[----:B0--3--:R-:W0:Y:S08]  /*32a0*/  MUFU.RCP R3, R0 ;  /* 0x0000000000037308 */ /* 0x009e300000001000 */
[----:B------:R-:W1:Y:S01]  /*32b0*/  FCHK P0, RZ, R0 ;  /* 0x00000000ff007302 */ /* 0x000e620000000000 */
[----:B0-----:R-:W-:-:S04]  /*32c0*/  FFMA R2, -R0, R3, 1 ;  /* 0x3f80000000027423 */ /* 0x001fc80000000103 */
[----:B------:R-:W-:-:S04]  /*32d0*/  FFMA R2, R3, R2, R3 ;  /* 0x0000000203027223 */ /* 0x000fc80000000003 */
[----:B------:R-:W-:-:S04]  /*32e0*/  FFMA R7, RZ, R2, RZ ;  /* 0x00000002ff077223 */ /* 0x000fc800000000ff */
[----:B------:R-:W-:-:S04]  /*32f0*/  FFMA R3, -R0, R7, RZ ;  /* 0x0000000700037223 */ /* 0x000fc800000001ff */
[----:B------:R-:W-:Y:S01]  /*3300*/  FFMA R7, R2, R3, R7 ;  /* 0x0000000302077223 */ /* 0x000fe20000000007 */
[----:B-1----:R-:W-:Y:S06]  /*3310*/  @!P0 BRA `(.L_x_97) ;  /* 0x0000000000148947 */ /* 0x002fec0003800000 */
[----:B------:R-:W-:Y:S01]  /*3320*/  HFMA2 R3, -RZ, RZ, 0, 0 ;  /* 0x00000000ff037431 */ /* 0x000fe200000001ff */
[----:B------:R-:W-:Y:S02]  /*3330*/  MOV R2, R0 ;  /* 0x0000000000027202 */ /* 0x000fe40000000f00 */
[----:B------:R-:W-:-:S07]  /*3340*/  MOV R22, 0x3360 ;  /* 0x0000336000167802 */ /* 0x000fce0000000f00 */
[----:B------:R-:W-:Y:S05]  /*3350*/  CALL.REL.NOINC `($__internal_1_$__cuda_sm3x_div_rn_noftz_f32_slowpath) ;  /* 0x0000000c00e47944 */ /* 0x000fea0003c00000 */
[----:B------:R-:W-:-:S07]  /*3360*/  MOV R7, R2 ;  /* 0x0000000200077202 */ /* 0x000fce0000000f00 */
.L_x_97:
[----:B------:R-:W0:Y:S01]  /*3370*/  LDC.64 R2, c[0x0][0x3a0] ;  /* 0x0000e800ff027b82 */ /* 0x000e220000000a00 */
[----:B------:R-:W1:Y:S01]  /*3380*/  LDCU UR4, c[0x0][0x3c0] ;  /* 0x00007800ff0477ac */ /* 0x000e620008000800 */
[----:B------:R-:W-:-:S06]  /*3390*/  FFMA R11, -R7, R7, R7 ;  /* 0x00000007070b7223 */ /* 0x000fcc0000000107 */
[----:B------:R-:W2:Y:S01]  /*33a0*/  LDC.64 R4, c[0x0][0x3a8] ;  /* 0x0000ea00ff047b82 */ /* 0x000ea20000000a00 */
[----:B-1----:R-:W-:-:S04]  /*33b0*/  IMAD R9, R21, UR4, R6 ;  /* 0x0000000415097c24 */ /* 0x002fc8000f8e0206 */
[----:B0-----:R-:W-:-:S05]  /*33c0*/  IMAD.WIDE R2, R9, 0x4, R2 ;  /* 0x0000000409027825 */ /* 0x001fca00078e0202 */
[----:B------:R4:W-:Y:S01]  /*33d0*/  STG.E desc[UR8][R2.64], R7 ;  /* 0x0000000702007986 */ /* 0x0009e2000c101908 */
[----:B--2---:R-:W-:-:S05]  /*33e0*/  IMAD.WIDE R4, R9, 0x4, R4 ;  /* 0x0000000409047825 */ /* 0x004fca00078e0204 */
[----:B------:R4:W-:Y:S02]  /*33f0*/  STG.E desc[UR8][R4.64], R11 ;  /* 0x0000000b04007986 */ /* 0x0009e4000c101908 */
.L_x_0:
[----:B------:R-:W5:Y:S02]  /*3400*/  LDC R0, c[0x0][0x3b4] ;  /* 0x0000ed00ff007b82 */ /* 0x000f640000000800 */
[----:B-----5:R-:W-:-:S13]  /*3410*/  ISETP.GE.AND P0, PT, R0, 0x1, PT ;  /* 0x000000010000780c */ /* 0x020fda0003f06270 */
[----:B------:R-:W-:Y:S05]  /*3420*/  @!P0 EXIT ;  /* 0x000000000000894d */ /* 0x000fea0003800000 */
[----:B------:R-:W5:Y:S02]  /*3430*/  LDC R6, c[0x0][0x3b8] ;  /* 0x0000ee00ff067b82 */ /* 0x000f640000000800 */
[----:B-----5:R-:W-:-:S13]  /*3440*/  ISETP.GE.AND P0, PT, R6, 0x1, PT ;  /* 0x000000010600780c */ /* 0x020fda0003f06270 */
[----:B------:R-:W-:Y:S05]  /*3450*/  @!P0 EXIT ;  /* 0x000000000000894d */ /* 0x000fea0003800000 */
[C---:B------:R-:W-:Y:S01]  /*3460*/  LOP3.LUT R0, R6.reuse, 0x7ffffff0, RZ, 0xc0, !PT ;  /* 0x7ffffff006007812 */ /* 0x040fe200078ec0ff */
[----:B------:R-:W-:Y:S01]  /*3470*/  HFMA2 R8, -RZ, RZ, 0, 0 ;  /* 0x00000000ff087431 */ /* 0x000fe200000001ff */
[C---:B------:R-:W-:Y:S02]  /*3480*/  LOP3.LUT R14, R6.reuse, 0xf, RZ, 0xc0, !PT ;  /* 0x0000000f060e7812 */ /* 0x040fe400078ec0ff */
[C---:B0-----:R-:W-:Y:S02]  /*3490*/  LOP3.LUT R15, R6.reuse, 0x7, RZ, 0xc0, !PT ;  /* 0x00000007060f7812 */ /* 0x041fe400078ec0ff */
[----:B------:R-:W-:Y:S02]  /*34a0*/  LOP3.LUT R6, R6, 0x3, RZ, 0xc0, !PT ;  /* 0x0000000306067812 */ /* 0x000fe400078ec0ff */
[----:B---34-:R-:W-:-:S07]  /*34b0*/  IADD3 R7, PT, PT, -R0, RZ, RZ ;  /* 0x000000ff00077210 */ /* 0x018fce0007ffe1ff */
.L_x_103:
[----:B0-----:R-:W0:Y:S01]  /*34c0*/  LDC.64 R4, c[0x0][0x388] ;  /* 0x0000e200ff047b82 */ /* 0x001e220000000a00 */
[----:B---3--:R-:W3:Y:S01]  /*34d0*/  LDCU UR4, c[0x0][0x3b8] ;  /* 0x00007700ff0477ac */ /* 0x008ee20008000800 */
[----:B------:R-:W-:Y:S01]  /*34e0*/  MOV R12, RZ ;  /* 0x000000ff000c7202 */ /* 0x000fe20000000f00 */
[----:B----4-:R-:W4:Y:S05]  /*34f0*/  LDCU UR5, c[0x0][0x3b4] ;  /* 0x00007680ff0577ac */ /* 0x010f2a0008000800 */
[----:B-12---:R-:W1:Y:S01]  /*3500*/  LDC.64 R2, c[0x0][0x390] ;  /* 0x0000e400ff027b82 */ /* 0x006e620000000a00 */
[----:B---3--:R-:W-:Y:S01]  /*3510*/  UISETP.GE.U32.AND UP0, UPT, UR4, 0x10, UPT ;  /* 0x000000100400788c */ /* 0x008fe2000bf06070 */
[----:B----4-:R-:W-:-:S02]  /*3520*/  IMAD R9, R21, UR5, R8 ;  /* 0x0000000515097c24 */ /* 0x010fc4000f8e0208 */
[----:B0-----:R-:W-:-:S04]  /*3530*/  IMAD.WIDE.U32 R4, R8, 0x4, R4 ;  /* 0x0000000408047825 */ /* 0x001fc800078e0004 */
[----:B------:R-:W-:Y:S02]  /*3540*/  IMAD R9, R9, UR4, RZ ;  /* 0x0000000409097c24 */ /* 0x000fe4000f8e02ff */
[C---:B-1----:R-:W-:Y:S01]  /*3550*/  IMAD.WIDE.U32 R2, R8.reuse, 0x4, R2 ;  /* 0x0000000408027825 */ /* 0x042fe200078e0002 */
[----:B------:R-:W-:-:S04]  /*3560*/  IADD3 R8, PT, PT, R8, 0x1, RZ ;  /* 0x0000000108087810 */ /* 0x000fc80007ffe0ff */
[----:B------:R-:W-:Y:S01]  /*3570*/  ISETP.NE.AND P0, PT, R8, UR5, PT ;  /* 0x0000000508007c0c */ /* 0x000fe2000bf05270 */
[----:B------:R-:W-:-:S12]  /*3580*/  BRA.U !UP0, `(.L_x_98) ;  /* 0x0000000508647547 */ /* 0x000fd8000b800000 */
[----:B------:R-:W-:Y:S02]  /*3590*/  MOV R12, R9 ;  /* 0x00000009000c7202 */ /* 0x000fe40000000f00 */
[----:B------:R-:W-:-:S07]  /*35a0*/  MOV R13, R7 ;  /* 0x00000007000d7202 */ /* 0x000fce0000000f00 */
.L_x_99:
[----:B-1----:R-:W0:Y:S01]  /*35b0*/  LDC.64 R10, c[0x0][0x398] ;  /* 0x0000e600ff0a7b82 */ /* 0x002e220000000a00 */
[----:B------:R-:W2:Y:S04]  /*35c0*/  LDG.E R17, desc[UR8][R4.64] ;  /* 0x0000000804117981 */ /* 0x000ea8000c1e1900 */
[----:B------:R-:W2:Y:S01]  /*35d0*/  LDG.E R19, desc[UR8][R2.64] ;  /* 0x0000000802137981 */ /* 0x000ea2000c1e1900 */
[----:B0-----:R-:W-:-:S05]  /*35e0*/  IMAD.WIDE R10, R12, 0x4, R10 ;  /* 0x000000040c0a7825 */ /* 0x001fca00078e020a */
[----:B------:R-:W2:Y:S02]  /*35f0*/  LDG.E R16, desc[UR8][R10.64] ;  /* 0x000000080a107981 */ /* 0x000ea4000c1e1900 */
[----:B--2---:R-:W-:Y:S02]  /*3600*/  FFMA R17, R16, R17, R19 ;  /* 0x0000001110117223 */ /* 0x004fe40000000013 */
[----:B------:R-:W2:Y:S04]  /*3610*/  LDG.E R16, desc[UR8][R10.64+0x4] ;  /* 0x000004080a107981 */ /* 0x000ea8000c1e1900 */
[----:B------:R0:W-:Y:S04]  /*3620*/  STG.E desc[UR8][R10.64], R17 ;  /* 0x000000110a007986 */ /* 0x0001e8000c101908 */
[----:B------:R-:W2:Y:S04]  /*3630*/  LDG.E R19, desc[UR8][R4.64] ;  /* 0x0000000804137981 */ /* 0x000ea8000c1e1900 */
[----:B------:R-:W2:Y:S02]  /*3640*/  LDG.E R23, desc[UR8][R2.64] ;  /* 0x0000000802177981 */ /* 0x000ea4000c1e1900 */
[----:B--2---:R-:W-:-:S02]  /*3650*/  FFMA R19, R16, R19, R23 ;  /* 0x0000001310137223 */ /* 0x004fc40000000017 */
[----:B------:R-:W2:Y:S04]  /*3660*/  LDG.E R16, desc[UR8][R10.64+0x8] ;  /* 0x000008080a107981 */ /* 0x000ea8000c1e1900 */
[----:B------:R1:W-:Y:S04]  /*3670*/  STG.E desc[UR8][R10.64+0x4], R19 ;  /* 0x000004130a007986 */ /* 0x0003e8000c101908 */
[----:B------:R-:W2:Y:S04]  /*3680*/  LDG.E R23, desc[UR8][R4.64] ;  /* 0x0000000804177981 */ /* 0x000ea8000c1e1900 */
[----:B------:R-:W2:Y:S02]  /*3690*/  LDG.E R25, desc[UR8][R2.64] ;  /* 0x0000000802197981 */ /* 0x000ea4000c1e1900 */
[----:B--2---:R-:W-:-:S02]  /*36a0*/  FFMA R23, R16, R23, R25 ;  /* 0x0000001710177223 */ /* 0x004fc40000000019 */
[----:B------:R-:W2:Y:S04]  /*36b0*/  LDG.E R16, desc[UR8][R10.64+0xc] ;  /* 0x00000c080a107981 */ /* 0x000ea8000c1e1900 */
[----:B------:R3:W-:Y:S04]  /*36c0*/  STG.E desc[UR8][R10.64+0x8], R23 ;  /* 0x000008170a007986 */ /* 0x0007e8000c101908 */
[----:B0-----:R-:W2:Y:S04]  /*36d0*/  LDG.E R17, desc[UR8][R4.64] ;  /* 0x0000000804117981 */ /* 0x001ea8000c1e1900 */
[----:B------:R-:W2:Y:S02]  /*36e0*/  LDG.E R25, desc[UR8][R2.64] ;  /* 0x0000000802197981 */ /* 0x000ea4000c1e1900 */
[----:B--2---:R-:W-:-:S02]  /*36f0*/  FFMA R17, R16, R17, R25 ;  /* 0x0000001110117223 */ /* 0x004fc40000000019 */
[----:B------:R-:W2:Y:S04]  /*3700*/  LDG.E R16, desc[UR8][R10.64+0x10] ;  /* 0x000010080a107981 */ /* 0x000ea8000c1e1900 */
[----:B------:R0:W-:Y:S04]  /*3710*/  STG.E desc[UR8][R10.64+0xc], R17 ;  /* 0x00000c110a007986 */ /* 0x0001e8000c101908 */
[----:B-1----:R-:W2:Y:S04]  /*3720*/  LDG.E R19, desc[UR8][R4.64] ;  /* 0x0000000804137981 */ /* 0x002ea8000c1e1900 */
[----:B------:R-:W2:Y:S02]  /*3730*/  LDG.E R25, desc[UR8][R2.64] ;  /* 0x0000000802197981 */ /* 0x000ea4000c1e1900 */
[----:B--2---:R-:W-:-:S02]  /*3740*/  FFMA R19, R16, R19, R25 ;  /* 0x0000001310137223 */ /* 0x004fc40000000019 */
[----:B------:R-:W2:Y:S04]  /*3750*/  LDG.E R16, desc[UR8][R10.64+0x14] ;  /* 0x000014080a107981 */ /* 0x000ea8000c1e1900 */
[----:B------:R1:W-:Y:S04]  /*3760*/  STG.E desc[UR8][R10.64+0x10], R19 ;  /* 0x000010130a007986 */ /* 0x0003e8000c101908 */
[----:B---3--:R-:W2:Y:S04]  /*3770*/  LDG.E R23, desc[UR8][R4.64] ;  /* 0x0000000804177981 */ /* 0x008ea8000c1e1900 */
        /* <DEDUP_REMOVED lines=50> */
[----:B------:R-:W2:Y:S01]  /*3aa0*/  LDG.E R25, desc[UR8][R2.64] ;  /* 0x0000000802197981 */ /* 0x000ea2000c1e1900 */
[----:B------:R-:W-:-:S04]  /*3ab0*/  IADD3 R13, PT, PT, R13, 0x10, RZ ;  /* 0x000000100d0d7810 */ /* 0x000fc80007ffe0ff */
[----:B------:R-:W-:Y:S02]  /*3ac0*/  ISETP.NE.AND P1, PT, R13, RZ, PT ;  /* 0x000000ff0d00720c */ /* 0x000fe40003f25270 */
[----:B------:R-:W-:Y:S01]  /*3ad0*/  IADD3 R12, PT, PT, R12, 0x10, RZ ;  /* 0x000000100c0c7810 */ /* 0x000fe20007ffe0ff */
[----:B--2---:R-:W-:-:S05]  /*3ae0*/  FFMA R17, R16, R17, R25 ;  /* 0x0000001110117223 */ /* 0x004fca0000000019 */
[----:B------:R1:W-:Y:S05]  /*3af0*/  STG.E desc[UR8][R10.64+0x3c], R17 ;  /* 0x00003c110a007986 */ /* 0x0003ea000c101908 */
[----:B------:R-:W-:Y:S05]  /*3b00*/  @P1 BRA `(.L_x_99) ;  /* 0xfffffff800a81947 */ /* 0x000fea000383ffff */
[----:B------:R-:W-:-:S07]  /*3b10*/  MOV R12, R0 ;  /* 0x00000000000c7202 */ /* 0x000fce0000000f00 */
.L_x_98:
[----:B------:R-:W-:-:S13]  /*3b20*/  ISETP.NE.AND P1, PT, R14, RZ, PT ;  /* 0x000000ff0e00720c */ /* 0x000fda0003f25270 */
[----:B------:R-:W-:Y:S05]  /*3b30*/  @!P1 BRA `(.L_x_100) ;  /* 0x0000000400909947 */ /* 0x000fea0003800000 */
[----:B-1----:R-:W-:Y:S02]  /*3b40*/  IADD3 R10, PT, PT, R14, -0x1, RZ ;  /* 0xffffffff0e0a7810 */ /* 0x002fe40007ffe0ff */
[----:B------:R-:W-:Y:S02]  /*3b50*/  ISETP.NE.AND P2, PT, R15, RZ, PT ;  /* 0x000000ff0f00720c */ /* 0x000fe40003f45270 */
[----:B------:R-:W-:-:S13]  /*3b60*/  ISETP.GE.U32.AND P1, PT, R10, 0x7, PT ;  /* 0x000000070a00780c */ /* 0x000fda0003f26070 */
[----:B------:R-:W-:Y:S05]  /*3b70*/  @!P1 BRA `(.L_x_101) ;  /* 0x0000000000b09947 */ /* 0x000fea0003800000 */
[----:B------:R-:W0:Y:S01]  /*3b80*/  LDC.64 R10, c[0x0][0x398] ;  /* 0x0000e600ff0a7b82 */ /* 0x000e220000000a00 */
[----:B------:R-:W-:Y:S01]  /*3b90*/  IADD3 R13, PT, PT, R9, R12, RZ ;  /* 0x0000000c090d7210 */ /* 0x000fe20007ffe0ff */
        /* <DEDUP_REMOVED lines=38> */
[----:B------:R-:W2:Y:S01]  /*3e00*/  LDG.E R23, desc[UR8][R2.64] ;  /* 0x0000000802177981 */ /* 0x000ea2000c1e1900 */
[----:B------:R-:W-:Y:S01]  /*3e10*/  IADD3 R12, PT, PT, R12, 0x8, RZ ;  /* 0x000000080c0c7810 */ /* 0x000fe20007ffe0ff */
[----:B--2---:R-:W-:-:S05]  /*3e20*/  FFMA R17, R16, R17, R23 ;  /* 0x0000001110117223 */ /* 0x004fca0000000017 */
[----:B------:R3:W-:Y:S02]  /*3e30*/  STG.E desc[UR8][R10.64+0x1c], R17 ;  /* 0x00001c110a007986 */ /* 0x0007e4000c101908 */
.L_x_101:
[----:B------:R-:W-:Y:S05]  /*3e40*/  @!P2 BRA `(.L_x_100) ;  /* 0x0000000000cca947 */ /* 0x000fea0003800000 */
[----:B---3--:R-:W-:Y:S02]  /*3e50*/  IADD3 R10, PT, PT, R15, -0x1, RZ ;  /* 0xffffffff0f0a7810 */ /* 0x008fe40007ffe0ff */
        /* <DEDUP_REMOVED lines=23> */
[----:B------:R-:W2:Y:S01]  /*3fd0*/  LDG.E R23, desc[UR8][R2.64] ;  /* 0x0000000802177981 */ /* 0x000ea2000c1e1900 */
[----:B------:R-:W-:Y:S01]  /*3fe0*/  IADD3 R12, PT, PT, R12, 0x4, RZ ;  /* 0x000000040c0c7810 */ /* 0x000fe20007ffe0ff */
[----:B--2---:R-:W-:-:S05]  /*3ff0*/  FFMA R13, R16, R13, R23 ;  /* 0x0000000d100d7223 */ /* 0x004fca0000000017 */
[----:B------:R1:W-:Y:S02]  /*4000*/  STG.E desc[UR8][R10.64+0xc], R13 ;  /* 0x00000c0d0a007986 */ /* 0x0003e4000c101908 */
.L_x_102:
[----:B------:R-:W-:Y:S05]  /*4010*/  @!P2 BRA `(.L_x_100) ;  /* 0x000000000058a947 */ /* 0x000fea0003800000 */
[----:B-1----:R-:W0:Y:S01]  /*4020*/  LDC.64 R10, c[0x0][0x398] ;  /* 0x0000e600ff0a7b82 */ /* 0x002e220000000a00 */
[----:B------:R-:W-:Y:S01]  /*4030*/  IADD3 R9, PT, PT, R9, R12, RZ ;  /* 0x0000000c09097210 */ /* 0x000fe20007ffe0ff */
[----:B------:R-:W2:Y:S04]  /*4040*/  LDG.E R16, desc[UR8][R2.64] ;  /* 0x0000000802107981 */ /* 0x000ea8000c1e1900 */
[----:B------:R-:W2:Y:S01]  /*4050*/  LDG.E R12, desc[UR8][R4.64] ;  /* 0x00000008040c7981 */ /* 0x000ea2000c1e1900 */
[----:B0-----:R-:W-:-:S05]  /*4060*/  IMAD.WIDE R10, R9, 0x4, R10 ;  /* 0x00000004090a7825 */ /* 0x001fca00078e020a */
[----:B------:R-:W2:Y:S01]  /*4070*/  LDG.E R9, desc[UR8][R10.64] ;  /* 0x000000080a097981 */ /* 0x000ea2000c1e1900 */
[----:B------:R-:W-:Y:S01]  /*4080*/  ISETP.NE.AND P1, PT, R6, 0x1, PT ;  /* 0x000000010600780c */ /* 0x000fe20003f25270 */
[----:B--2---:R-:W-:-:S05]  /*4090*/  FFMA R9, R9, R12, R16 ;  /* 0x0000000c09097223 */ /* 0x004fca0000000010 */
[----:B------:R0:W-:Y:S07]  /*40a0*/  STG.E desc[UR8][R10.64], R9 ;  /* 0x000000090a007986 */ /* 0x0001ee000c101908 */
[----:B------:R-:W-:Y:S05]  /*40b0*/  @!P1 BRA `(.L_x_100) ;  /* 0x0000000000309947 */ /* 0x000fea0003800000 */
[----:B0-----:R-:W2:Y:S04]  /*40c0*/  LDG.E R9, desc[UR8][R10.64+0x4] ;  /* 0x000004080a097981 */ /* 0x001ea8000c1e1900 */
[----:B------:R-:W2:Y:S04]  /*40d0*/  LDG.E R12, desc[UR8][R4.64] ;  /* 0x00000008040c7981 */ /* 0x000ea8000c1e1900 */
[----:B------:R-:W2:Y:S01]  /*40e0*/  LDG.E R16, desc[UR8][R2.64] ;  /* 0x0000000802107981 */ /* 0x000ea2000c1e1900 */
[----:B------:R-:W-:Y:S01]  /*40f0*/  ISETP.NE.AND P1, PT, R6, 0x2, PT ;  /* 0x000000020600780c */ /* 0x000fe20003f25270 */
[----:B--2---:R-:W-:-:S05]  /*4100*/  FFMA R9, R9, R12, R16 ;  /* 0x0000000c09097223 */ /* 0x004fca0000000010 */
[----:B------:R2:W-:Y:S07]  /*4110*/  STG.E desc[UR8][R10.64+0x4], R9 ;  /* 0x000004090a007986 */ /* 0x0005ee000c101908 */
[----:B------:R-:W-:Y:S05]  /*4120*/  @!P1 BRA `(.L_x_100) ;  /* 0x0000000000149947 */ /* 0x000fea0003800000 */
[----:B------:R-:W3:Y:S04]  /*4130*/  LDG.E R4, desc[UR8][R4.64] ;  /* 0x0000000804047981 */ /* 0x000ee8000c1e1900 */
[----:B------:R-:W3:Y:S04]  /*4140*/  LDG.E R2, desc[UR8][R2.64] ;  /* 0x0000000802027981 */ /* 0x000ee8000c1e1900 */
[----:B--2---:R-:W3:Y:S02]  /*4150*/  LDG.E R9, desc[UR8][R10.64+0x8] ;  /* 0x000008080a097981 */ /* 0x004ee4000c1e1900 */
[----:B---3--:R-:W-:-:S05]  /*4160*/  FFMA R9, R9, R4, R2 ;  /* 0x0000000409097223 */ /* 0x008fca0000000002 */
[----:B------:R4:W-:Y:S02]  /*4170*/  STG.E desc[UR8][R10.64+0x8], R9 ;  /* 0x000008090a007986 */ /* 0x0009e4000c101908 */
.L_x_100:
[----:B------:R-:W-:Y:S05]  /*4180*/  @P0 BRA `(.L_x_103) ;  /* 0xfffffff000cc0947 */ /* 0x000fea000383ffff */
[----:B------:R-:W-:Y:S05]  /*4190*/  EXIT ;  /* 0x000000000000794d */ /* 0x000fea0003800000 */
        .weak           $__internal_0_$__cuda_sm20_sqrt_rn_f32_slowpath
        .type           $__internal_0_$__cuda_sm20_sqrt_rn_f32_slowpath,@function
        .size           $__internal_0_$__cuda_sm20_sqrt_rn_f32_slowpath,($__internal_1_$__cuda_sm3x_div_rn_noftz_f32_slowpath - $__internal_0_$__cuda_sm20_sqrt_rn_f32_slowpath)
$__internal_0_$__cuda_sm20_sqrt_rn_f32_slowpath:
[----:B------:R-:W-:-:S13]  /*41a0*/  LOP3.LUT P0, RZ, R3, 0x7fffffff, RZ, 0xc0, !PT ;  /* 0x7fffffff03ff7812 */ /* 0x000fda000780c0ff */
[----:B------:R-:W-:Y:S01]  /*41b0*/  @!P0 MOV R25, R3 ;  /* 0x0000000300198202 */ /* 0x000fe20000000f00 */
[----:B------:R-:W-:Y:S06]  /*41c0*/  @!P0 BRA `(.L_x_104) ;  /* 0x0000000000408947 */ /* 0x000fec0003800000 */
[----:B------:R-:W-:-:S13]  /*41d0*/  FSETP.GEU.FTZ.AND P0, PT, R3, RZ, PT ;  /* 0x000000ff0300720b */ /* 0x000fda0003f1e000 */
[----:B------:R-:W-:Y:S01]  /*41e0*/  @!P0 MOV R25, 0x7fffffff ;  /* 0x7fffffff00198802 */ /* 0x000fe20000000f00 */
[----:B------:R-:W-:Y:S06]  /*41f0*/  @!P0 BRA `(.L_x_104) ;  /* 0x0000000000348947 */ /* 0x000fec0003800000 */
[----:B------:R-:W-:-:S13]  /*4200*/  FSETP.GTU.FTZ.AND P0, PT, |R3|, +INF , PT ;  /* 0x7f8000000300780b */ /* 0x000fda0003f1c200 */
[----:B------:R-:W-:Y:S01]  /*4210*/  @P0 FADD.FTZ R25, R3, 1 ;  /* 0x3f80000003190421 */ /* 0x000fe20000010000 */
[----:B------:R-:W-:Y:S06]  /*4220*/  @P0 BRA `(.L_x_104) ;  /* 0x0000000000280947 */ /* 0x000fec0003800000 */
[----:B------:R-:W-:-:S13]  /*4230*/  FSETP.NEU.FTZ.AND P0, PT, |R3|, +INF , PT ;  /* 0x7f8000000300780b */ /* 0x000fda0003f1d200 */
[----:B------:R-:W-:-:S04]  /*4240*/  @P0 FFMA R24, R3, 1.84467440737095516160e+19, RZ ;  /* 0x5f80000003180823 */ /* 0x000fc800000000ff */
[----:B------:R-:W0:Y:S02]  /*4250*/  @P0 MUFU.RSQ R25, R24 ;  /* 0x0000001800190308 */ /* 0x000e240000001400 */
[----:B0-----:R-:W-:Y:S01]  /*4260*/  @P0 FMUL.FTZ R23, R24, R25 ;  /* 0x0000001918170220 */ /* 0x001fe20000410000 */
[----:B------:R-:W-:Y:S01]  /*4270*/  @P0 FMUL.FTZ R4, R25, 0.5 ;  /* 0x3f00000019040820 */ /* 0x000fe20000410000 */
[----:B------:R-:W-:Y:S02]  /*4280*/  @!P0 MOV R25, R3 ;  /* 0x0000000300198202 */ /* 0x000fe40000000f00 */
[----:B------:R-:W-:-:S04]  /*4290*/  @P0 FADD.FTZ R22, -R23, -RZ ;  /* 0x800000ff17160221 */ /* 0x000fc80000010100 */
[----:B------:R-:W-:-:S04]  /*42a0*/  @P0 FFMA R22, R23, R22, R24 ;  /* 0x0000001617160223 */ /* 0x000fc80000000018 */
[----:B------:R-:W-:-:S04]  /*42b0*/  @P0 FFMA R4, R22, R4, R23 ;  /* 0x0000000416040223 */ /* 0x000fc80000000017 */
[----:B------:R-:W-:-:S07]  /*42c0*/  @P0 FMUL.FTZ R25, R4, 2.3283064365386962891e-10 ;  /* 0x2f80000004190820 */ /* 0x000fce0000410000 */
.L_x_104:
[----:B------:R-:W-:-:S04]  /*42d0*/  HFMA2 R3, -RZ, RZ, 0, 0 ;  /* 0x00000000ff037431 */ /* 0x000fc800000001ff */
[----:B------:R-:W-:Y:S05]  /*42e0*/  RET.REL.NODEC R2 `(groupnorm_forward_kernel2) ;  /* 0xffffffbc02447950 */ /* 0x000fea0003c3ffff */
        .weak           $__internal_1_$__cuda_sm3x_div_rn_noftz_f32_slowpath
        .type           $__internal_1_$__cuda_sm3x_div_rn_noftz_f32_slowpath,@function
        .size           $__internal_1_$__cuda_sm3x_div_rn_noftz_f32_slowpath,(.L_x_118 - $__internal_1_$__cuda_sm3x_div_rn_noftz_f32_slowpath)
$__internal_1_$__cuda_sm3x_div_rn_noftz_f32_slowpath:
[----:B------:R-:W-:Y:S01]  /*42f0*/  SHF.R.U32.HI R4, RZ, 0x17, R2 ;  /* 0x00000017ff047819 */ /* 0x000fe20000011602 */
[----:B------:R-:W-:Y:S01]  /*4300*/  BSSY.RECONVERGENT B0, `(.L_x_105) ;  /* 0x0000062000007945 */ /* 0x000fe20003800200 */
[----:B------:R-:W-:Y:S02]  /*4310*/  SHF.R.U32.HI R24, RZ, 0x17, R3 ;  /* 0x00000017ff187819 */ /* 0x000fe40000011603 */
[----:B------:R-:W-:Y:S02]  /*4320*/  LOP3.LUT R4, R4, 0xff, RZ, 0xc0, !PT ;  /* 0x000000ff04047812 */ /* 0x000fe400078ec0ff */
[----:B------:R-:W-:Y:S02]  /*4330*/  LOP3.LUT R24, R24, 0xff, RZ, 0xc0, !PT ;  /* 0x000000ff18187812 */ /* 0x000fe400078ec0ff */
[----:B------:R-:W-:Y:S02]  /*4340*/  IADD3 R25, PT, PT, R4, -0x1, RZ ;  /* 0xffffffff04197810 */ /* 0x000fe40007ffe0ff */
[----:B------:R-:W-:-:S02]  /*4350*/  IADD3 R26, PT, PT, R24, -0x1, RZ ;  /* 0xffffffff181a7810 */ /* 0x000fc40007ffe0ff */
[----:B------:R-:W-:-:S04]  /*4360*/  ISETP.GT.U32.AND P0, PT, R25, 0xfd, PT ;  /* 0x000000fd1900780c */ /* 0x000fc80003f04070 */
[----:B------:R-:W-:-:S13]  /*4370*/  ISETP.GT.U32.OR P0, PT, R26, 0xfd, P0 ;  /* 0x000000fd1a00780c */ /* 0x000fda0000704470 */
[----:B------:R-:W-:Y:S01]  /*4380*/  @!P0 MOV R23, RZ ;  /* 0x000000ff00178202 */ /* 0x000fe20000000f00 */
[----:B------:R-:W-:Y:S06]  /*4390*/  @!P0 BRA `(.L_x_106) ;  /* 0x00000000005c8947 */ /* 0x000fec0003800000 */
[----:B------:R-:W-:Y:S02]  /*43a0*/  FSETP.GTU.FTZ.AND P0, PT, |R3|, +INF , PT ;  /* 0x7f8000000300780b */ /* 0x000fe40003f1c200 */
[----:B------:R-:W-:-:S04]  /*43b0*/  FSETP.GTU.FTZ.AND P1, PT, |R2|, +INF , PT ;  /* 0x7f8000000200780b */ /* 0x000fc80003f3c200 */
[----:B------:R-:W-:-:S13]  /*43c0*/  PLOP3.LUT P0, PT, P0, P1, PT, 0xf8, 0x8f ;  /* 0x00000000008f781c */ /* 0x000fda0000703f70 */
[----:B------:R-:W-:Y:S05]  /*43d0*/  @P0 BRA `(.L_x_107) ;  /* 0x00000004004c0947 */ /* 0x000fea0003800000 */
[----:B------:R-:W-:-:S13]  /*43e0*/  LOP3.LUT P0, RZ, R2, 0x7fffffff, R3, 0xc8, !PT ;  /* 0x7fffffff02ff7812 */ /* 0x000fda000780c803 */
[----:B------:R-:W-:Y:S05]  /*43f0*/  @!P0 BRA `(.L_x_108) ;  /* 0x00000004003c8947 */ /* 0x000fea0003800000 */
[C---:B------:R-:W-:Y:S02]  /*4400*/  FSETP.NEU.FTZ.AND P3, PT, |R3|.reuse, +INF , PT ;  /* 0x7f8000000300780b */ /* 0x040fe40003f7d200 */
[----:B------:R-:W-:Y:S02]  /*4410*/  FSETP.NEU.FTZ.AND P1, PT, |R2|, +INF , PT ;  /* 0x7f8000000200780b */ /* 0x000fe40003f3d200 */
[----:B------:R-:W-:-:S11]  /*4420*/  FSETP.NEU.FTZ.AND P0, PT, |R3|, +INF , PT ;  /* 0x7f8000000300780b */ /* 0x000fd60003f1d200 */
[----:B------:R-:W-:Y:S05]  /*4430*/  @!P1 BRA !P3, `(.L_x_108) ;  /* 0x00000004002c9947 */ /* 0x000fea0005800000 */
[----:B------:R-:W-:-:S04]  /*4440*/  LOP3.LUT P3, RZ, R3, 0x7fffffff, RZ, 0xc0, !PT ;  /* 0x7fffffff03ff7812 */ /* 0x000fc8000786c0ff */
[----:B------:R-:W-:-:S13]  /*4450*/  PLOP3.LUT P1, PT, P1, P3, PT, 0x2f, 0xf2 ;  /* 0x0000000000f2781c */ /* 0x000fda0000f26577 */
[----:B------:R-:W-:Y:S05]  /*4460*/  @P1 BRA `(.L_x_109) ;  /* 0x0000000400181947 */ /* 0x000fea0003800000 */
[----:B------:R-:W-:-:S04]  /*4470*/  LOP3.LUT P1, RZ, R2, 0x7fffffff, RZ, 0xc0, !PT ;  /* 0x7fffffff02ff7812 */ /* 0x000fc8000782c0ff */
[----:B------:R-:W-:-:S13]  /*4480*/  PLOP3.LUT P0, PT, P0, P1, PT, 0x2f, 0xf2 ;  /* 0x0000000000f2781c */ /* 0x000fda0000702577 */
[----:B------:R-:W-:Y:S05]  /*4490*/  @P0 BRA `(.L_x_110) ;  /* 0x0000000400000947 */ /* 0x000fea0003800000 */
[----:B------:R-:W-:Y:S02]  /*44a0*/  ISETP.GE.AND P0, PT, R26, RZ, PT ;  /* 0x000000ff1a00720c */ /* 0x000fe40003f06270 */
[----:B------:R-:W-:-:S11]  /*44b0*/  ISETP.GE.AND P1, PT, R25, RZ, PT ;  /* 0x000000ff1900720c */ /* 0x000fd60003f26270 */
[----:B------:R-:W-:Y:S01]  /*44c0*/  @P0 MOV R23, RZ ;  /* 0x000000ff00170202 */ /* 0x000fe20000000f00 */
[----:B------:R-:W-:Y:S01]  /*44d0*/  @!P0 FFMA R3, R3, 1.84467440737095516160e+19, RZ ;  /* 0x5f80000003038823 */ /* 0x000fe200000000ff */
[----:B------:R-:W-:Y:S01]  /*44e0*/  @!P0 MOV R23, 0xffffffc0 ;  /* 0xffffffc000178802 */ /* 0x000fe20000000f00 */
[----:B------:R-:W-:-:S03]  /*44f0*/  @!P1 FFMA R2, R2, 1.84467440737095516160e+19, RZ ;  /* 0x5f80000002029823 */ /* 0x000fc600000000ff */
[----:B------:R-:W-:-:S07]  /*4500*/  @!P1 IADD3 R23, PT, PT, R23, 0x40, RZ ;  /* 0x0000004017179810 */ /* 0x000fce0007ffe0ff */
.L_x_106:
[----:B------:R-:W-:Y:S01]  /*4510*/  LEA R25, R4, 0xc0800000, 0x17 ;  /* 0xc080000004197811 */ /* 0x000fe200078eb8ff */
[----:B------:R-:W-:Y:S01]  /*4520*/  BSSY.RECONVERGENT B1, `(.L_x_111) ;  /* 0x0000036000017945 */ /* 0x000fe20003800200 */
[----:B------:R-:W-:Y:S02]  /*4530*/  IADD3 R24, PT, PT, R24, -0x7f, RZ ;  /* 0xffffff8118187810 */ /* 0x000fe40007ffe0ff */
[----:B------:R-:W-:Y:S02]  /*4540*/  IADD3 R28, PT, PT, -R25, R2, RZ ;  /* 0x00000002191c7210 */ /* 0x000fe40007ffe1ff */
[----:B------:R-:W-:Y:S02]  /*4550*/  IADD3 R4, PT, PT, R24, 0x7f, -R4 ;  /* 0x0000007f18047810 */ /* 0x000fe40007ffe804 */
[----:B------:R-:W0:Y:S01]  /*4560*/  MUFU.RCP R2, R28 ;  /* 0x0000001c00027308 */ /* 0x000e220000001000 */
[----:B------:R-:W-:Y:S01]  /*4570*/  FADD.FTZ R25, -R28, -RZ ;  /* 0x800000ff1c197221 */ /* 0x000fe20000010100 */
[----:B------:R-:W-:-:S03]  /*4580*/  IADD3 R23, PT, PT, R4, R23, RZ ;  /* 0x0000001704177210 */ /* 0x000fc60007ffe0ff */
[----:B0-----:R-:W-:-:S04]  /*4590*/  FFMA R27, R2, R25, 1 ;  /* 0x3f800000021b7423 */ /* 0x001fc80000000019 */
[----:B------:R-:W-:Y:S01]  /*45a0*/  FFMA R27, R2, R27, R2 ;  /* 0x0000001b021b7223 */ /* 0x000fe20000000002 */
[----:B------:R-:W-:-:S04]  /*45b0*/  IMAD R2, R24, -0x800000, R3 ;  /* 0xff80000018027824 */ /* 0x000fc800078e0203 */
[----:B------:R-:W-:-:S04]  /*45c0*/  FFMA R26, R2, R27, RZ ;  /* 0x0000001b021a7223 */ /* 0x000fc800000000ff */
[----:B------:R-:W-:-:S04]  /*45d0*/  FFMA R3, R25, R26, R2 ;  /* 0x0000001a19037223 */ /* 0x000fc80000000002 */
[----:B------:R-:W-:-:S04]  /*45e0*/  FFMA R26, R27, R3, R26 ;  /* 0x000000031b1a7223 */ /* 0x000fc8000000001a */
[----:B------:R-:W-:-:S04]  /*45f0*/  FFMA R25, R25, R26, R2 ;  /* 0x0000001a19197223 */ /* 0x000fc80000000002 */
[----:B------:R-:W-:-:S05]  /*4600*/  FFMA R2, R27, R25, R26 ;  /* 0x000000191b027223 */ /* 0x000fca000000001a */
[----:B------:R-:W-:-:S04]  /*4610*/  SHF.R.U32.HI R3, RZ, 0x17, R2 ;  /* 0x00000017ff037819 */ /* 0x000fc80000011602 */
[----:B------:R-:W-:-:S04]  /*4620*/  LOP3.LUT R4, R3, 0xff, RZ, 0xc0, !PT ;  /* 0x000000ff03047812 */ /* 0x000fc800078ec0ff */
[----:B------:R-:W-:-:S04]  /*4630*/  IADD3 R3, PT, PT, R4, R23, RZ ;  /* 0x0000001704037210 */ /* 0x000fc80007ffe0ff */
[----:B------:R-:W-:-:S04]  /*4640*/  IADD3 R4, PT, PT, R3, -0x1, RZ ;  /* 0xffffffff03047810 */ /* 0x000fc80007ffe0ff */
[----:B------:R-:W-:-:S13]  /*4650*/  ISETP.GE.U32.AND P0, PT, R4, 0xfe, PT ;  /* 0x000000fe0400780c */ /* 0x000fda0003f06070 */
[----:B------:R-:W-:Y:S05]  /*4660*/  @!P0 BRA `(.L_x_112) ;  /* 0x0000000000808947 */ /* 0x000fea0003800000 */
[----:B------:R-:W-:-:S13]  /*4670*/  ISETP.GT.AND P0, PT, R3, 0xfe, PT ;  /* 0x000000fe0300780c */ /* 0x000fda0003f04270 */
[----:B------:R-:W-:Y:S05]  /*4680*/  @P0 BRA `(.L_x_113) ;  /* 0x00000000006c0947 */ /* 0x000fea0003800000 */
[----:B------:R-:W-:-:S13]  /*4690*/  ISETP.GE.AND P0, PT, R3, 0x1, PT ;  /* 0x000000010300780c */ /* 0x000fda0003f06270 */
[----:B------:R-:W-:Y:S05]  /*46a0*/  @P0 BRA `(.L_x_114) ;  /* 0x0000000000740947 */ /* 0x000fea0003800000 */
[----:B------:R-:W-:Y:S02]  /*46b0*/  ISETP.GE.AND P0, PT, R3, -0x18, PT ;  /* 0xffffffe80300780c */ /* 0x000fe40003f06270 */
[----:B------:R-:W-:-:S11]  /*46c0*/  LOP3.LUT R2, R2, 0x80000000, RZ, 0xc0, !PT ;  /* 0x8000000002027812 */ /* 0x000fd600078ec0ff */
[----:B------:R-:W-:Y:S05]  /*46d0*/  @!P0 BRA `(.L_x_114) ;  /* 0x0000000000688947 */ /* 0x000fea0003800000 */
[CCC-:B------:R-:W-:Y:S01]  /*46e0*/  FFMA.RZ R4, R27.reuse, R25.reuse, R26.reuse ;  /* 0x000000191b047223 */ /* 0x1c0fe2000000c01a */
[CCC-:B------:R-:W-:Y:S01]  /*46f0*/  FFMA.RP R23, R27.reuse, R25.reuse, R26.reuse ;  /* 0x000000191b177223 */ /* 0x1c0fe2000000801a */
[----:B------:R-:W-:Y:S01]  /*4700*/  FFMA.RM R26, R27, R25, R26 ;  /* 0x000000191b1a7223 */ /* 0x000fe2000000401a */
[C---:B------:R-:W-:Y:S02]  /*4710*/  IADD3 R24, PT, PT, R3.reuse, 0x20, RZ ;  /* 0x0000002003187810 */ /* 0x040fe40007ffe0ff */
[----:B------:R-:W-:Y:S02]  /*4720*/  LOP3.LUT R4, R4, 0x7fffff, RZ, 0xc0, !PT ;  /* 0x007fffff04047812 */ /* 0x000fe400078ec0ff */
[C---:B------:R-:W-:Y:S02]  /*4730*/  ISETP.NE.AND P3, PT, R3.reuse, RZ, PT ;  /* 0x000000ff0300720c */ /* 0x040fe40003f65270 */
[----:B------:R-:W-:Y:S02]  /*4740*/  LOP3.LUT R25, R4, 0x800000, RZ, 0xfc, !PT ;  /* 0x0080000004197812 */ /* 0x000fe400078efcff */
[----:B------:R-:W-:-:S02]  /*4750*/  ISETP.NE.AND P1, PT, R3, RZ, PT ;  /* 0x000000ff0300720c */ /* 0x000fc40003f25270 */
[----:B------:R-:W-:Y:S02]  /*4760*/  IADD3 R3, PT, PT, -R3, RZ, RZ ;  /* 0x000000ff03037210 */ /* 0x000fe40007ffe1ff */
[----:B------:R-:W-:Y:S02]  /*4770*/  SHF.L.U32 R24, R25, R24, RZ ;  /* 0x0000001819187219 */ /* 0x000fe400000006ff */
[----:B------:R-:W-:Y:S02]  /*4780*/  FSETP.NEU.FTZ.AND P0, PT, R23, R26, PT ;  /* 0x0000001a1700720b */ /* 0x000fe40003f1d000 */
[----:B------:R-:W-:Y:S02]  /*4790*/  SEL R4, R3, RZ, P3 ;  /* 0x000000ff03047207 */ /* 0x000fe40001800000 */
[----:B------:R-:W-:Y:S02]  /*47a0*/  ISETP.NE.AND P1, PT, R24, RZ, P1 ;  /* 0x000000ff1800720c */ /* 0x000fe40000f25270 */
[----:B------:R-:W-:-:S02]  /*47b0*/  SHF.R.U32.HI R24, RZ, R4, R25 ;  /* 0x00000004ff187219 */ /* 0x000fc40000011619 */
[----:B------:R-:W-:Y:S02]  /*47c0*/  PLOP3.LUT P0, PT, P0, P1, PT, 0xf8, 0x8f ;  /* 0x00000000008f781c */ /* 0x000fe40000703f70 */
[----:B------:R-:W-:Y:S02]  /*47d0*/  SHF.R.U32.HI R4, RZ, 0x1, R24 ;  /* 0x00000001ff047819 */ /* 0x000fe40000011618 */
[----:B------:R-:W-:-:S04]  /*47e0*/  SEL R3, RZ, 0x1, !P0 ;  /* 0x00000001ff037807 */ /* 0x000fc80004000000 */
[----:B------:R-:W-:-:S04]  /*47f0*/  LOP3.LUT R3, R3, 0x1, R4, 0xf8, !PT ;  /* 0x0000000103037812 */ /* 0x000fc800078ef804 */
[----:B------:R-:W-:-:S04]  /*4800*/  LOP3.LUT R3, R3, R24, RZ, 0xc0, !PT ;  /* 0x0000001803037212 */ /* 0x000fc800078ec0ff */
[----:B------:R-:W-:-:S04]  /*4810*/  IADD3 R3, PT, PT, R4, R3, RZ ;  /* 0x0000000304037210 */ /* 0x000fc80007ffe0ff */
[----:B------:R-:W-:Y:S01]  /*4820*/  LOP3.LUT R2, R3, R2, RZ, 0xfc, !PT ;  /* 0x0000000203027212 */ /* 0x000fe200078efcff */
[----:B------:R-:W-:Y:S06]  /*4830*/  BRA `(.L_x_114) ;  /* 0x0000000000107947 */ /* 0x000fec0003800000 */
.L_x_113:
[----:B------:R-:W-:-:S04]  /*4840*/  LOP3.LUT R2, R2, 0x80000000, RZ, 0xc0, !PT ;  /* 0x8000000002027812 */ /* 0x000fc800078ec0ff */
[----:B------:R-:W-:Y:S01]  /*4850*/  LOP3.LUT R2, R2, 0x7f800000, RZ, 0xfc, !PT ;  /* 0x7f80000002027812 */ /* 0x000fe200078efcff */
[----:B------:R-:W-:Y:S06]  /*4860*/  BRA `(.L_x_114) ;  /* 0x0000000000047947 */ /* 0x000fec0003800000 */
.L_x_112:
[----:B------:R-:W-:-:S07]  /*4870*/  LEA R2, R23, R2, 0x17 ;  /* 0x0000000217027211 */ /* 0x000fce00078eb8ff */
.L_x_114:
[----:B------:R-:W-:Y:S05]  /*4880*/  BSYNC.RECONVERGENT B1 ;  /* 0x0000000000017941 */ /* 0x000fea0003800200 */
.L_x_111:
[----:B------:R-:W-:Y:S05]  /*4890*/  BRA `(.L_x_115) ;  /* 0x0000000000207947 */ /* 0x000fea0003800000 */
.L_x_110:
[----:B------:R-:W-:-:S04]  /*48a0*/  LOP3.LUT R2, R2, 0x80000000, R3, 0x48, !PT ;  /* 0x8000000002027812 */ /* 0x000fc800078e4803 */
[----:B------:R-:W-:Y:S01]  /*48b0*/  LOP3.LUT R2, R2, 0x7f800000, RZ, 0xfc, !PT ;  /* 0x7f80000002027812 */ /* 0x000fe200078efcff */
[----:B------:R-:W-:Y:S06]  /*48c0*/  BRA `(.L_x_115) ;  /* 0x0000000000147947 */ /* 0x000fec0003800000 */
.L_x_109:
[----:B------:R-:W-:Y:S01]  /*48d0*/  LOP3.LUT R2, R2, 0x80000000, R3, 0x48, !PT ;  /* 0x8000000002027812 */ /* 0x000fe200078e4803 */
[----:B------:R-:W-:Y:S06]  /*48e0*/  BRA `(.L_x_115) ;  /* 0x00000000000c7947 */ /* 0x000fec0003800000 */
.L_x_108:
[----:B------:R-:W0:Y:S01]  /*48f0*/  MUFU.RSQ R2, -QNAN ;  /* 0xffc0000000027908 */ /* 0x000e220000001400 */
[----:B------:R-:W-:Y:S05]  /*4900*/  BRA `(.L_x_115) ;  /* 0x0000000000047947 */ /* 0x000fea0003800000 */
.L_x_107:
[----:B------:R-:W-:-:S07]  /*4910*/  FADD.FTZ R2, R3, R2 ;  /* 0x0000000203027221 */ /* 0x000fce0000010000 */
.L_x_115:
[----:B------:R-:W-:Y:S05]  /*4920*/  BSYNC.RECONVERGENT B0 ;  /* 0x0000000000007941 */ /* 0x000fea0003800200 */
.L_x_105:
[----:B------:R-:W-:-:S04]  /*4930*/  HFMA2 R23, -RZ, RZ, 0, 0 ;  /* 0x00000000ff177431 */ /* 0x000fc800000001ff */
[----:B0-----:R-:W-:Y:S05]  /*4940*/  RET.REL.NODEC R22 `(groupnorm_forward_kernel2) ;  /* 0xffffffb416ac7950 */ /* 0x001fea0003c3ffff */
.L_x_116:
[----:B------:R-:W-:-:S00]  /*4950*/  BRA `(.L_x_116) ;  /* 0xfffffffc00fc7947 */ /* 0x000fc0000383ffff */
[----:B------:R-:W-:-:S00]  /*4960*/  NOP ;  /* 0x0000000000007918 */ /* 0x000fc00000000000 */
        /* <DEDUP_REMOVED lines=9> */
.L_x_118:


//--------------------- .nv.shared.reserved.0     --------------------------
	.section	.nv.shared.reserved.0,"aw",@nobits
	.weak		__nv_reservedSMEM_offset_0_alias
	.size		__nv_reservedSMEM_offset_0_alias, 0, 64
	.other		__nv_reservedSMEM_offset_0_alias,@"STO_CUDA_RESERVED_SHARED STV_DEFAULT"
__nv_reservedSMEM_offset_0_alias:
	.zero		0
	.zero		64


//--------------------- .nv.constant0.groupnorm_forward_kernel2 --------------------------
	.section	.nv.constant0.groupnorm_forward_kernel2,"a",@progbits
	.sectionflags	@""
	.align	4
.nv.constant0.groupnorm_forward_kernel2:
	.zero		964


//--------------------- SYMBOLS --------------------------

	.type		.nv.reservedSmem.offset0,@object
	.size		.nv.reservedSmem.offset0,0x4
